	.target	sm_90a

	.elftype	@"ET_EXEC"


//--------------------- .note.nv.tkinfo           --------------------------
	.section	.note.nv.tkinfo,"",@"SHT_NOTE"
	.sectionflags	@"SHF_NOTE_NV_TKINFO"
	.tkinfo
        /*0018*/ 	.word	0x00000002
        /*0030*/ 	.string	""
        /*0030*/ 	.string	"ptxas"
        /*0030*/ 	.string	"Cuda compilation tools, release 13.0, V13.0.88"
        /*0030*/ 	.string	"Build cuda_13.0.r13.0/compiler.36424714_0"
        /*0030*/ 	.string	"-arch sm_90a -m 64 "



//--------------------- .note.nv.cuinfo           --------------------------
	.section	.note.nv.cuinfo,"",@"SHT_NOTE"
	.sectionflags	@"SHF_NOTE_NV_CUINFO"
        /*0018*/ 	.short	0x0002
        /*001a*/ 	.short	0x005a
        /*001c*/ 	.short	0x0082
	.zero		2


//--------------------- .nv.info                  --------------------------
	.section	.nv.info,"",@"SHT_CUDA_INFO"
	.align	4


	//----- nvinfo : EIATTR_REGCOUNT
	.align		4
        /*0000*/ 	.byte	0x04, 0x2f
        /*0002*/ 	.short	(.L_15 - .L_14)
	.align		4
.L_14:
        /*0004*/ 	.word	index@(_ZN7cutlass13device_kernelINS_4gemm6kernel13GemmUniversalIN4cute5tupleIJiiiiEEENS1_10collective13CollectiveMmaINS1_34MainloopSm90TmaGmmaWarpSpecializedILi4ENS5_IJNS4_1CILi1EEESB_SB_EEENS1_35KernelTmaWarpSpecializedCooperativeEEENS5_IJNSA_ILi256EEENSA_ILi128EEENSA_ILi32EEEEEEfNS5_IJlSB_lEEEfSJ_NS4_8TiledMMAINS4_8MMA_AtomIJNS4_4SM904GMMA30MMA_64x128x8_F32TF32TF32_SS_TNILNSN_7ScaleInE1ELSP_1EEEEEENS4_6LayoutINS5_IJNSA_ILi2EEESB_SB_EEENS5_IJSB_NSA_ILi0EEESV_EEEEENS5_IJNS4_10UnderscoreESY_SY_EEEEENS4_13SM90_TMA_LOADENS4_14ComposedLayoutINS4_7SwizzleILi3ELi4ELi3EEENS4_18smem_ptr_flag_bitsILi32EEENSS_INS5_IJNSA_ILi8EEESH_EEENS5_IJSH_SB_EEEEEEEvNS4_8identityES11_S1B_vS1C_EENS_8epilogue10collective6detail29Sm90TmaWarpSpecializedAdapterINS1F_15DefaultEpilogueIfSJ_SJ_NS1E_6thread17LinearCombinationIfLi1EffLNS1J_9ScaleType4KindE0ELNS_15FloatRoundStyleE2EfEENS1_15EpilogueDefaultEEEEEvvEEEEvNT_6ParamsE)
        /*0008*/ 	.word	0x000000a8


	//----- nvinfo : EIATTR_FRAME_SIZE
	.align		4
.L_15:
        /*000c*/ 	.byte	0x04, 0x11
        /*000e*/ 	.short	(.L_17 - .L_16)
	.align		4
.L_16:
        /*0010*/ 	.word	index@(_ZN7cutlass13device_kernelINS_4gemm6kernel13GemmUniversalIN4cute5tupleIJiiiiEEENS1_10collective13CollectiveMmaINS1_34MainloopSm90TmaGmmaWarpSpecializedILi4ENS5_IJNS4_1CILi1EEESB_SB_EEENS1_35KernelTmaWarpSpecializedCooperativeEEENS5_IJNSA_ILi256EEENSA_ILi128EEENSA_ILi32EEEEEEfNS5_IJlSB_lEEEfSJ_NS4_8TiledMMAINS4_8MMA_AtomIJNS4_4SM904GMMA30MMA_64x128x8_F32TF32TF32_SS_TNILNSN_7ScaleInE1ELSP_1EEEEEENS4_6LayoutINS5_IJNSA_ILi2EEESB_SB_EEENS5_IJSB_NSA_ILi0EEESV_EEEEENS5_IJNS4_10UnderscoreESY_SY_EEEEENS4_13SM90_TMA_LOADENS4_14ComposedLayoutINS4_7SwizzleILi3ELi4ELi3EEENS4_18smem_ptr_flag_bitsILi32EEENSS_INS5_IJNSA_ILi8EEESH_EEENS5_IJSH_SB_EEEEEEEvNS4_8identityES11_S1B_vS1C_EENS_8epilogue10collective6detail29Sm90TmaWarpSpecializedAdapterINS1F_15DefaultEpilogueIfSJ_SJ_NS1E_6thread17LinearCombinationIfLi1EffLNS1J_9ScaleType4KindE0ELNS_15FloatRoundStyleE2EfEENS1_15EpilogueDefaultEEEEEvvEEEEvNT_6ParamsE)
        /*0014*/ 	.word	0x00000000


	//----- nvinfo : EIATTR_MIN_STACK_SIZE
	.align		4
.L_17:
        /*0018*/ 	.byte	0x04, 0x12
        /*001a*/ 	.short	(.L_19 - .L_18)
	.align		4
.L_18:
        /*001c*/ 	.word	index@(_ZN7cutlass13device_kernelINS_4gemm6kernel13GemmUniversalIN4cute5tupleIJiiiiEEENS1_10collective13CollectiveMmaINS1_34MainloopSm90TmaGmmaWarpSpecializedILi4ENS5_IJNS4_1CILi1EEESB_SB_EEENS1_35KernelTmaWarpSpecializedCooperativeEEENS5_IJNSA_ILi256EEENSA_ILi128EEENSA_ILi32EEEEEEfNS5_IJlSB_lEEEfSJ_NS4_8TiledMMAINS4_8MMA_AtomIJNS4_4SM904GMMA30MMA_64x128x8_F32TF32TF32_SS_TNILNSN_7ScaleInE1ELSP_1EEEEEENS4_6LayoutINS5_IJNSA_ILi2EEESB_SB_EEENS5_IJSB_NSA_ILi0EEESV_EEEEENS5_IJNS4_10UnderscoreESY_SY_EEEEENS4_13SM90_TMA_LOADENS4_14ComposedLayoutINS4_7SwizzleILi3ELi4ELi3EEENS4_18smem_ptr_flag_bitsILi32EEENSS_INS5_IJNSA_ILi8EEESH_EEENS5_IJSH_SB_EEEEEEEvNS4_8identityES11_S1B_vS1C_EENS_8epilogue10collective6detail29Sm90TmaWarpSpecializedAdapterINS1F_15DefaultEpilogueIfSJ_SJ_NS1E_6thread17LinearCombinationIfLi1EffLNS1J_9ScaleType4KindE0ELNS_15FloatRoundStyleE2EfEENS1_15EpilogueDefaultEEEEEvvEEEEvNT_6ParamsE)
        /*0020*/ 	.word	0x00000000
.L_19:


//--------------------- .nv.compat                --------------------------
	.section	.nv.compat,"",@"SHT_CUDA_COMPAT_INFO"
	.align	4
        /*0000*/ 	.byte	0x02, 0x09, 0x01, 0x00, 0x02, 0x02, 0x04, 0x00, 0x02, 0x05, 0x05, 0x00, 0x03, 0x07, 0x01, 0x01
        /*0010*/ 	.byte	0x02, 0x03, 0x01, 0x00, 0x02, 0x06, 0x01, 0x00, 0x04, 0x0b, 0x08, 0x00, 0x00, 0x00, 0x00, 0x00
        /*0020*/ 	.byte	0x00, 0x00, 0x00, 0x00


//--------------------- .nv.info._ZN7cutlass13device_kernelINS_4gemm6kernel13GemmUniversalIN4cute5tupleIJiiiiEEENS1_10collective13CollectiveMmaINS1_34MainloopSm90TmaGmmaWarpSpecializedILi4ENS5_IJNS4_1CILi1EEESB_SB_EEENS1_35KernelTmaWarpSpecializedCooperativeEEENS5_IJNSA_ILi256EEENSA_ILi128EEENSA_ILi32EEEEEEfNS5_IJlSB_lEEEfSJ_NS4_8TiledMMAINS4_8MMA_AtomIJNS4_4SM904GMMA30MMA_64x128x8_F32TF32TF32_SS_TNILNSN_7ScaleInE1ELSP_1EEEEEENS4_6LayoutINS5_IJNSA_ILi2EEESB_SB_EEENS5_IJSB_NSA_ILi0EEESV_EEEEENS5_IJNS4_10UnderscoreESY_SY_EEEEENS4_13SM90_TMA_LOADENS4_14ComposedLayoutINS4_7SwizzleILi3ELi4ELi3EEENS4_18smem_ptr_flag_bitsILi32EEENSS_INS5_IJNSA_ILi8EEESH_EEENS5_IJSH_SB_EEEEEEEvNS4_8identityES11_S1B_vS1C_EENS_8epilogue10collective6detail29Sm90TmaWarpSpecializedAdapterINS1F_15DefaultEpilogueIfSJ_SJ_NS1E_6thread17LinearCombinationIfLi1EffLNS1J_9ScaleType4KindE0ELNS_15FloatRoundStyleE2EfEENS1_15EpilogueDefaultEEEEEvvEEEEvNT_6ParamsE --------------------------
	.section	.nv.info._ZN7cutlass13device_kernelINS_4gemm6kernel13GemmUniversalIN4cute5tupleIJiiiiEEENS1_10collective13CollectiveMmaINS1_34MainloopSm90TmaGmmaWarpSpecializedILi4ENS5_IJNS4_1CILi1EEESB_SB_EEENS1_35KernelTmaWarpSpecializedCooperativeEEENS5_IJNSA_ILi256EEENSA_ILi128EEENSA_ILi32EEEEEEfNS5_IJlSB_lEEEfSJ_NS4_8TiledMMAINS4_8MMA_AtomIJNS4_4SM904GMMA30MMA_64x128x8_F32TF32TF32_SS_TNILNSN_7ScaleInE1ELSP_1EEEEEENS4_6LayoutINS5_IJNSA_ILi2EEESB_SB_EEENS5_IJSB_NSA_ILi0EEESV_EEEEENS5_IJNS4_10UnderscoreESY_SY_EEEEENS4_13SM90_TMA_LOADENS4_14ComposedLayoutINS4_7SwizzleILi3ELi4ELi3EEENS4_18smem_ptr_flag_bitsILi32EEENSS_INS5_IJNSA_ILi8EEESH_EEENS5_IJSH_SB_EEEEEEEvNS4_8identityES11_S1B_vS1C_EENS_8epilogue10collective6detail29Sm90TmaWarpSpecializedAdapterINS1F_15DefaultEpilogueIfSJ_SJ_NS1E_6thread17LinearCombinationIfLi1EffLNS1J_9ScaleType4KindE0ELNS_15FloatRoundStyleE2EfEENS1_15EpilogueDefaultEEEEEvvEEEEvNT_6ParamsE,"",@"SHT_CUDA_INFO"
	.sectionflags	@""
	.align	4


	//----- nvinfo : EIATTR_CUDA_API_VERSION
	.align		4
        /*0000*/ 	.byte	0x04, 0x37
        /*0002*/ 	.short	(.L_21 - .L_20)
.L_20:
        /*0004*/ 	.word	0x00000082


	//----- nvinfo : EIATTR_KPARAM_INFO
	.align		4
.L_21:
        /*0008*/ 	.byte	0x04, 0x17
        /*000a*/ 	.short	(.L_23 - .L_22)
.L_22:
        /*000c*/ 	.word	0x00000000
        /*0010*/ 	.short	0x0000
        /*0012*/ 	.short	0x0070
        /*0014*/ 	.byte	0x00, 0xf0, 0x01, 0x10


	//----- nvinfo : EIATTR_SPARSE_MMA_MASK
	.align		4
.L_23:
        /*0018*/ 	.byte	0x03, 0x50
        /*001a*/ 	.short	0x0000


	//----- nvinfo : EIATTR_MAXREG_COUNT
	.align		4
        /*001c*/ 	.byte	0x03, 0x1b
        /*001e*/ 	.short	0x00a8


	//----- nvinfo : EIATTR_NUM_BARRIERS
	.align		4
        /*0020*/ 	.byte	0x02, 0x4c
        /*0022*/ 	.byte	0x01
	.zero		1


	//----- nvinfo : EIATTR_EXTERNS
	.align		4
        /*0024*/ 	.byte	0x04, 0x0f
        /*0026*/ 	.short	(.L_25 - .L_24)


	//   ....[0]....
	.align		4
.L_24:
        /*0028*/ 	.word	index@(__assertfail)


	//----- nvinfo : EIATTR_MERCURY_ISA_VERSION
	.align		4
.L_25:
        /*002c*/ 	.byte	0x03, 0x5f
        /*002e*/ 	.short	0x0101


	//----- nvinfo : EIATTR_INT_WARP_WIDE_INSTR_OFFSETS
	.align		4
        /*0030*/ 	.byte	0x04, 0x31
        /*0032*/ 	.short	(.L_27 - .L_26)


	//   ....[0]....
.L_26:
        /*0034*/ 	.word	0x000003b0


	//   ....[1]....
        /*0038*/ 	.word	0x000003e0


	//   ....[2]....
        /*003c*/ 	.word	0x000004c0


	//----- nvinfo : EIATTR_COOP_GROUP_MASK_REGIDS
	.align		4
.L_27:
        /*0040*/ 	.byte	0x04, 0x29
        /*0042*/ 	.short	(.L_29 - .L_28)


	//   ....[0]....
.L_28:
        /*0044*/ 	.word	0xffffffff


	//   ....[1]....
        /*0048*/ 	.word	0xffffffff


	//   ....[2]....
        /*004c*/ 	.word	0xffffffff


	//   ....[3]....
        /*0050*/ 	.word	0xffffffff


	//   ....[4]....
        /*0054*/ 	.word	0xffffffff


	//----- nvinfo : EIATTR_COOP_GROUP_INSTR_OFFSETS
	.align		4
.L_29:
        /*0058*/ 	.byte	0x04, 0x28
        /*005a*/ 	.short	(.L_31 - .L_30)


	//   ....[0]....
.L_30:
        /*005c*/ 	.word	0x00000060


	//   ....[1]....
        /*0060*/ 	.word	0x00000070


	//   ....[2]....
        /*0064*/ 	.word	0x00000130


	//   ....[3]....
        /*0068*/ 	.word	0x000002c0


	//   ....[4]....
        /*006c*/ 	.word	0x00000f70


	//----- nvinfo : EIATTR_REG_RECONFIG
	.align		4
.L_31:
        /*0070*/ 	.byte	0x01, 0x54
	.zero		2


	//----- nvinfo : EIATTR_SYSCALL_OFFSETS
	.align		4
        /*0074*/ 	.byte	0x04, 0x46
        /*0076*/ 	.short	(.L_33 - .L_32)


	//   ....[0]....
.L_32:
        /*0078*/ 	.word	0x00001130


	//----- nvinfo : EIATTR_MBARRIER_INSTR_OFFSETS
	.align		4
.L_33:
        /*007c*/ 	.byte	0x04, 0x39
        /*007e*/ 	.short	(.L_35 - .L_34)


	//   ....[0]....
.L_34:
        /*0080*/ 	.word	0x00000230
        /*0084*/ 	.word	0x000000ff
        /*0088*/ 	.word	0x00000000
        /*008c*/ 	.short	0x0100
        /*008e*/ 	.byte	0x08
	.zero		1


	//   ....[1]....
        /*0090*/ 	.word	0x00000240
        /*0094*/ 	.word	0x000000ff
        /*0098*/ 	.word	0x00000020
        /*009c*/ 	.short	0x0100
        /*009e*/ 	.byte	0x08
	.zero		1


	//   ....[2]....
        /*00a0*/ 	.word	0x00000250
        /*00a4*/ 	.word	0x000000ff
        /*00a8*/ 	.word	0x00000008
        /*00ac*/ 	.short	0x0100
        /*00ae*/ 	.byte	0x08
	.zero		1


	//   ....[3]....
        /*00b0*/ 	.word	0x00000260
        /*00b4*/ 	.word	0x000000ff
        /*00b8*/ 	.word	0x00000028
        /*00bc*/ 	.short	0x0100
        /*00be*/ 	.byte	0x08
	.zero		1


	//   ....[4]....
        /*00c0*/ 	.word	0x00000270
        /*00c4*/ 	.word	0x000000ff
        /*00c8*/ 	.word	0x00000010
        /*00cc*/ 	.short	0x0100
        /*00ce*/ 	.byte	0x08
	.zero		1


	//   ....[5]....
        /*00d0*/ 	.word	0x00000280
        /*00d4*/ 	.word	0x000000ff
        /*00d8*/ 	.word	0x00000030
        /*00dc*/ 	.short	0x0100
        /*00de*/ 	.byte	0x08
	.zero		1


	//   ....[6]....
        /*00e0*/ 	.word	0x00000290
        /*00e4*/ 	.word	0x000000ff
        /*00e8*/ 	.word	0x00000018
        /*00ec*/ 	.short	0x0100
        /*00ee*/ 	.byte	0x08
	.zero		1


	//   ....[7]....
        /*00f0*/ 	.word	0x000002a0
        /*00f4*/ 	.word	0x000000ff
        /*00f8*/ 	.word	0x00000038
        /*00fc*/ 	.short	0x0100
        /*00fe*/ 	.byte	0x08
	.zero		1


	//   ....[8]....
        /*0100*/ 	.word	0x00000530
        /*0104*/ 	.word	0x000000ff
        /*0108*/ 	.word	0x00000050
        /*010c*/ 	.short	0x0100
        /*010e*/ 	.byte	0x06
	.zero		1


	//   ....[9]....
        /*0110*/ 	.word	0x00000590
        /*0114*/ 	.word	0x000000ff
        /*0118*/ 	.word	0x00000058
        /*011c*/ 	.short	0x0100
        /*011e*/ 	.byte	0x06
	.zero		1


	//   ....[10]....
        /*0120*/ 	.word	0x000011b0
        /*0124*/ 	.word	0x00000003
        /*0128*/ 	.word	0x00000000
        /*012c*/ 	.short	0x010a
        /*012e*/ 	.byte	0x3f
	.zero		1


	//   ....[11]....
        /*0130*/ 	.word	0x000011f0
        /*0134*/ 	.word	0x00000003
        /*0138*/ 	.word	0x00000000
        /*013c*/ 	.short	0x010a
        /*013e*/ 	.byte	0x3f
	.zero		1


	//   ....[12]....
        /*0140*/ 	.word	0x000016d0
        /*0144*/ 	.word	0x000000ff
        /*0148*/ 	.word	0x00000000
        /*014c*/ 	.short	0x010a
        /*014e*/ 	.byte	0x08
	.zero		1


	//   ....[13]....
        /*0150*/ 	.word	0x00001710
        /*0154*/ 	.word	0x000000ff
        /*0158*/ 	.word	0x00000000
        /*015c*/ 	.short	0x010a
        /*015e*/ 	.byte	0x08
	.zero		1


	//   ....[14]....
        /*0160*/ 	.word	0x00001ab0
        /*0164*/ 	.word	0x000000ff
        /*0168*/ 	.word	0x00000000
        /*016c*/ 	.short	0x0101
        /*016e*/ 	.byte	0x08
	.zero		1


	//   ....[15]....
        /*0170*/ 	.word	0x00001c90
        /*0174*/ 	.word	0x000000ff
        /*0178*/ 	.word	0x00000000
        /*017c*/ 	.short	0x0101
        /*017e*/ 	.byte	0x04
	.zero		1


	//   ....[16]....
        /*0180*/ 	.word	0x000095a0
        /*0184*/ 	.word	0x0000000c
        /*0188*/ 	.word	0x00000020
        /*018c*/ 	.short	0x010a
        /*018e*/ 	.byte	0x3f
	.zero		1


	//   ....[17]....
        /*0190*/ 	.word	0x00009960
        /*0194*/ 	.word	0x00000005
        /*0198*/ 	.word	0x00000058
        /*019c*/ 	.short	0x0101
        /*019e*/ 	.byte	0x3f
	.zero		1


	//   ....[18]....
        /*01a0*/ 	.word	0x0000a060
        /*01a4*/ 	.word	0x00000007
        /*01a8*/ 	.word	0x00000000
        /*01ac*/ 	.short	0x010a
        /*01ae*/ 	.byte	0x3f
	.zero		1


	//   ....[19]....
        /*01b0*/ 	.word	0x0000a0e0
        /*01b4*/ 	.word	0x00000006
        /*01b8*/ 	.word	0x00000000
        /*01bc*/ 	.short	0x010a
        /*01be*/ 	.byte	0x3f
	.zero		1


	//   ....[20]....
        /*01c0*/ 	.word	0x0000a170
        /*01c4*/ 	.word	0x00000007
        /*01c8*/ 	.word	0x00000000
        /*01cc*/ 	.short	0x010a
        /*01ce*/ 	.byte	0x3f
	.zero		1


	//   ....[21]....
        /*01d0*/ 	.word	0x0000a200
        /*01d4*/ 	.word	0x00000005
        /*01d8*/ 	.word	0x00000000
        /*01dc*/ 	.short	0x010a
        /*01de*/ 	.byte	0x3f
	.zero		1


	//   ....[22]....
        /*01e0*/ 	.word	0x0000a260
        /*01e4*/ 	.word	0x00000003
        /*01e8*/ 	.word	0x00000000
        /*01ec*/ 	.short	0x010a
        /*01ee*/ 	.byte	0x3f
	.zero		1


	//   ....[23]....
        /*01f0*/ 	.word	0x0000a2c0
        /*01f4*/ 	.word	0x00000004
        /*01f8*/ 	.word	0x00000000
        /*01fc*/ 	.short	0x010a
        /*01fe*/ 	.byte	0x3f
	.zero		1


	//   ....[24]....
        /*0200*/ 	.word	0x0000a390
        /*0204*/ 	.word	0x0000000c
        /*0208*/ 	.word	0x00000020
        /*020c*/ 	.short	0x010a
        /*020e*/ 	.byte	0x3f
	.zero		1


	//   ....[25]....
        /*0210*/ 	.word	0x0000a460
        /*0214*/ 	.word	0x00000007
        /*0218*/ 	.word	0x00000000
        /*021c*/ 	.short	0x010a
        /*021e*/ 	.byte	0x3f
	.zero		1


	//   ....[26]....
        /*0220*/ 	.word	0x0000a4b0
        /*0224*/ 	.word	0x00000006
        /*0228*/ 	.word	0x00000000
        /*022c*/ 	.short	0x010a
        /*022e*/ 	.byte	0x3f
	.zero		1


	//   ....[27]....
        /*0230*/ 	.word	0x0000a500
        /*0234*/ 	.word	0x00000007
        /*0238*/ 	.word	0x00000000
        /*023c*/ 	.short	0x010a
        /*023e*/ 	.byte	0x3f
	.zero		1


	//----- nvinfo : EIATTR_NUM_MBARRIERS
	.align		4
.L_35:
        /*0240*/ 	.byte	0x03, 0x38
        /*0242*/ 	.short	0x000a


	//----- nvinfo : EIATTR_EXIT_INSTR_OFFSETS
	.align		4
        /*0244*/ 	.byte	0x04, 0x1c
        /*0246*/ 	.short	(.L_37 - .L_36)


	//   ....[0]....
.L_36:
        /*0248*/ 	.word	0x000005e0


	//   ....[1]....
        /*024c*/ 	.word	0x00000ea0


	//   ....[2]....
        /*0250*/ 	.word	0x00008c10


	//   ....[3]....
        /*0254*/ 	.word	0x00009240


	//   ....[4]....
        /*0258*/ 	.word	0x0000a250


	//----- nvinfo : EIATTR_MAX_THREADS
	.align		4
.L_37:
        /*025c*/ 	.byte	0x04, 0x05
        /*025e*/ 	.short	(.L_39 - .L_38)
.L_38:
        /*0260*/ 	.word	0x00000180
        /*0264*/ 	.word	0x00000001
        /*0268*/ 	.word	0x00000001


	//----- nvinfo : EIATTR_CRS_STACK_SIZE
	.align		4
.L_39:
        /*026c*/ 	.byte	0x04, 0x1e
        /*026e*/ 	.short	(.L_41 - .L_40)
.L_40:
        /*0270*/ 	.word	0x00000000


	//----- nvinfo : EIATTR_CBANK_PARAM_SIZE
	.align		4
.L_41:
        /*0274*/ 	.byte	0x03, 0x19
        /*0276*/ 	.short	0x0470


	//----- nvinfo : EIATTR_PARAM_CBANK
	.align		4
        /*0278*/ 	.byte	0x04, 0x0a
        /*027a*/ 	.short	(.L_43 - .L_42)
	.align		4
.L_42:
        /*027c*/ 	.word	index@(.nv.constant0._ZN7cutlass13device_kernelINS_4gemm6kernel13GemmUniversalIN4cute5tupleIJiiiiEEENS1_10collective13CollectiveMmaINS1_34MainloopSm90TmaGmmaWarpSpecializedILi4ENS5_IJNS4_1CILi1EEESB_SB_EEENS1_35KernelTmaWarpSpecializedCooperativeEEENS5_IJNSA_ILi256EEENSA_ILi128EEENSA_ILi32EEEEEEfNS5_IJlSB_lEEEfSJ_NS4_8TiledMMAINS4_8MMA_AtomIJNS4_4SM904GMMA30MMA_64x128x8_F32TF32TF32_SS_TNILNSN_7ScaleInE1ELSP_1EEEEEENS4_6LayoutINS5_IJNSA_ILi2EEESB_SB_EEENS5_IJSB_NSA_ILi0EEESV_EEEEENS5_IJNS4_10UnderscoreESY_SY_EEEEENS4_13SM90_TMA_LOADENS4_14ComposedLayoutINS4_7SwizzleILi3ELi4ELi3EEENS4_18smem_ptr_flag_bitsILi32EEENSS_INS5_IJNSA_ILi8EEESH_EEENS5_IJSH_SB_EEEEEEEvNS4_8identityES11_S1B_vS1C_EENS_8epilogue10collective6detail29Sm90TmaWarpSpecializedAdapterINS1F_15DefaultEpilogueIfSJ_SJ_NS1E_6thread17LinearCombinationIfLi1EffLNS1J_9ScaleType4KindE0ELNS_15FloatRoundStyleE2EfEENS1_15EpilogueDefaultEEEEEvvEEEEvNT_6ParamsE)
        /*0280*/ 	.short	0x0210
        /*0282*/ 	.short	0x0470


	//----- nvinfo : EIATTR_SW_WAR
	.align		4
.L_43:
        /*0284*/ 	.byte	0x04, 0x36
        /*0286*/ 	.short	(.L_45 - .L_44)
.L_44:
        /*0288*/ 	.word	0x00000008
.L_45:


//--------------------- .nv.callgraph             --------------------------
	.section	.nv.callgraph,"",@"SHT_CUDA_CALLGRAPH"
	.align	4
	.sectionentsize	8
	.align		4
        /*0000*/ 	.word	0x00000000
	.align		4
        /*0004*/ 	.word	0xffffffff
	.align		4
        /*0008*/ 	.word	index@(_ZN7cutlass13device_kernelINS_4gemm6kernel13GemmUniversalIN4cute5tupleIJiiiiEEENS1_10collective13CollectiveMmaINS1_34MainloopSm90TmaGmmaWarpSpecializedILi4ENS5_IJNS4_1CILi1EEESB_SB_EEENS1_35KernelTmaWarpSpecializedCooperativeEEENS5_IJNSA_ILi256EEENSA_ILi128EEENSA_ILi32EEEEEEfNS5_IJlSB_lEEEfSJ_NS4_8TiledMMAINS4_8MMA_AtomIJNS4_4SM904GMMA30MMA_64x128x8_F32TF32TF32_SS_TNILNSN_7ScaleInE1ELSP_1EEEEEENS4_6LayoutINS5_IJNSA_ILi2EEESB_SB_EEENS5_IJSB_NSA_ILi0EEESV_EEEEENS5_IJNS4_10UnderscoreESY_SY_EEEEENS4_13SM90_TMA_LOADENS4_14ComposedLayoutINS4_7SwizzleILi3ELi4ELi3EEENS4_18smem_ptr_flag_bitsILi32EEENSS_INS5_IJNSA_ILi8EEESH_EEENS5_IJSH_SB_EEEEEEEvNS4_8identityES11_S1B_vS1C_EENS_8epilogue10collective6detail29Sm90TmaWarpSpecializedAdapterINS1F_15DefaultEpilogueIfSJ_SJ_NS1E_6thread17LinearCombinationIfLi1EffLNS1J_9ScaleType4KindE0ELNS_15FloatRoundStyleE2EfEENS1_15EpilogueDefaultEEEEEvvEEEEvNT_6ParamsE)
	.align		4
        /*000c*/ 	.word	index@(__assertfail)
	.align		4
        /*0010*/ 	.word	0x00000000
	.align		4
        /*0014*/ 	.word	0xfffffffe
	.align		4
        /*0018*/ 	.word	0x00000000
	.align		4
        /*001c*/ 	.word	0xfffffffd
	.align		4
        /*0020*/ 	.word	0x00000000
	.align		4
        /*0024*/ 	.word	0xfffffffc


//--------------------- .nv.constant4             --------------------------
	.section	.nv.constant4,"a",@progbits
	.align	8
	.align		8
.nv.constant4:
        /*0000*/ 	.dword	__assertfail
	.align		8
        /*0008*/ 	.dword	__unnamed_1
	.align		8
        /*0010*/ 	.dword	_ZN40_INTERNAL_6a557c72_4_k_cu_10555052_210594cuda3std3__45__cpo5beginE
	.align		8
        /*0018*/ 	.dword	_ZN40_INTERNAL_6a557c72_4_k_cu_10555052_210594cuda3std3__45__cpo3endE
	.align		8
        /*0020*/ 	.dword	_ZN40_INTERNAL_6a557c72_4_k_cu_10555052_210594cuda3std3__45__cpo6cbeginE
	.align		8
        /*0028*/ 	.dword	_ZN40_INTERNAL_6a557c72_4_k_cu_10555052_210594cuda3std3__45__cpo4cendE
	.align		8
        /*0030*/ 	.dword	_ZN40_INTERNAL_6a557c72_4_k_cu_10555052_210594cuda3std3__442_GLOBAL__N__6a557c72_4_k_cu_10555052_210596ignoreE
	.align		8
        /*0038*/ 	.dword	_ZN40_INTERNAL_6a557c72_4_k_cu_10555052_210594cuda3std3__419piecewise_constructE
	.align		8
        /*0040*/ 	.dword	_ZN40_INTERNAL_6a557c72_4_k_cu_10555052_210594cuda3std3__48in_placeE
	.align		8
        /*0048*/ 	.dword	_ZN40_INTERNAL_6a557c72_4_k_cu_10555052_210594cuda3std6ranges3__45__cpo4swapE
	.align		8
        /*0050*/ 	.dword	_ZN40_INTERNAL_6a557c72_4_k_cu_10555052_210594cuda3std6ranges3__45__cpo9iter_moveE
	.align		8
        /*0058*/ 	.dword	_ZN40_INTERNAL_6a557c72_4_k_cu_10555052_210594cute7productE
	.align		8
        /*0060*/ 	.dword	_ZN40_INTERNAL_6a557c72_4_k_cu_10555052_210594cute1_E
	.align		8
        /*0068*/ 	.dword	$str$22
	.align		8
        /*0070*/ 	.dword	$str$23


//--------------------- .text._ZN7cutlass13device_kernelINS_4gemm6kernel13GemmUniversalIN4cute5tupleIJiiiiEEENS1_10collective13CollectiveMmaINS1_34MainloopSm90TmaGmmaWarpSpecializedILi4ENS5_IJNS4_1CILi1EEESB_SB_EEENS1_35KernelTmaWarpSpecializedCooperativeEEENS5_IJNSA_ILi256EEENSA_ILi128EEENSA_ILi32EEEEEEfNS5_IJlSB_lEEEfSJ_NS4_8TiledMMAINS4_8MMA_AtomIJNS4_4SM904GMMA30MMA_64x128x8_F32TF32TF32_SS_TNILNSN_7ScaleInE1ELSP_1EEEEEENS4_6LayoutINS5_IJNSA_ILi2EEESB_SB_EEENS5_IJSB_NSA_ILi0EEESV_EEEEENS5_IJNS4_10UnderscoreESY_SY_EEEEENS4_13SM90_TMA_LOADENS4_14ComposedLayoutINS4_7SwizzleILi3ELi4ELi3EEENS4_18smem_ptr_flag_bitsILi32EEENSS_INS5_IJNSA_ILi8EEESH_EEENS5_IJSH_SB_EEEEEEEvNS4_8identityES11_S1B_vS1C_EENS_8epilogue10collective6detail29Sm90TmaWarpSpecializedAdapterINS1F_15DefaultEpilogueIfSJ_SJ_NS1E_6thread17LinearCombinationIfLi1EffLNS1J_9ScaleType4KindE0ELNS_15FloatRoundStyleE2EfEENS1_15EpilogueDefaultEEEEEvvEEEEvNT_6ParamsE --------------------------
	.section	.text._ZN7cutlass13device_kernelINS_4gemm6kernel13GemmUniversalIN4cute5tupleIJiiiiEEENS1_10collective13CollectiveMmaINS1_34MainloopSm90TmaGmmaWarpSpecializedILi4ENS5_IJNS4_1CILi1EEESB_SB_EEENS1_35KernelTmaWarpSpecializedCooperativeEEENS5_IJNSA_ILi256EEENSA_ILi128EEENSA_ILi32EEEEEEfNS5_IJlSB_lEEEfSJ_NS4_8TiledMMAINS4_8MMA_AtomIJNS4_4SM904GMMA30MMA_64x128x8_F32TF32TF32_SS_TNILNSN_7ScaleInE1ELSP_1EEEEEENS4_6LayoutINS5_IJNSA_ILi2EEESB_SB_EEENS5_IJSB_NSA_ILi0EEESV_EEEEENS5_IJNS4_10UnderscoreESY_SY_EEEEENS4_13SM90_TMA_LOADENS4_14ComposedLayoutINS4_7SwizzleILi3ELi4ELi3EEENS4_18smem_ptr_flag_bitsILi32EEENSS_INS5_IJNSA_ILi8EEESH_EEENS5_IJSH_SB_EEEEEEEvNS4_8identityES11_S1B_vS1C_EENS_8epilogue10collective6detail29Sm90TmaWarpSpecializedAdapterINS1F_15DefaultEpilogueIfSJ_SJ_NS1E_6thread17LinearCombinationIfLi1EffLNS1J_9ScaleType4KindE0ELNS_15FloatRoundStyleE2EfEENS1_15EpilogueDefaultEEEEEvvEEEEvNT_6ParamsE,"ax",@progbits
	.align	128
.text._ZN7cutlass13device_kernelINS_4gemm6kernel13GemmUniversalIN4cute5tupleIJiiiiEEENS1_10collective13CollectiveMmaINS1_34MainloopSm90TmaGmmaWarpSpecializedILi4ENS5_IJNS4_1CILi1EEESB_SB_EEENS1_35KernelTmaWarpSpecializedCooperativeEEENS5_IJNSA_ILi256EEENSA_ILi128EEENSA_ILi32EEEEEEfNS5_IJlSB_lEEEfSJ_NS4_8TiledMMAINS4_8MMA_AtomIJNS4_4SM904GMMA30MMA_64x128x8_F32TF32TF32_SS_TNILNSN_7ScaleInE1ELSP_1EEEEEENS4_6LayoutINS5_IJNSA_ILi2EEESB_SB_EEENS5_IJSB_NSA_ILi0EEESV_EEEEENS5_IJNS4_10UnderscoreESY_SY_EEEEENS4_13SM90_TMA_LOADENS4_14ComposedLayoutINS4_7SwizzleILi3ELi4ELi3EEENS4_18smem_ptr_flag_bitsILi32EEENSS_INS5_IJNSA_ILi8EEESH_EEENS5_IJSH_SB_EEEEEEEvNS4_8identityES11_S1B_vS1C_EENS_8epilogue10collective6detail29Sm90TmaWarpSpecializedAdapterINS1F_15DefaultEpilogueIfSJ_SJ_NS1E_6thread17LinearCombinationIfLi1EffLNS1J_9ScaleType4KindE0ELNS_15FloatRoundStyleE2EfEENS1_15EpilogueDefaultEEEEEvvEEEEvNT_6ParamsE:
        .type           _ZN7cutlass13device_kernelINS_4gemm6kernel13GemmUniversalIN4cute5tupleIJiiiiEEENS1_10collective13CollectiveMmaINS1_34MainloopSm90TmaGmmaWarpSpecializedILi4ENS5_IJNS4_1CILi1EEESB_SB_EEENS1_35KernelTmaWarpSpecializedCooperativeEEENS5_IJNSA_ILi256EEENSA_ILi128EEENSA_ILi32EEEEEEfNS5_IJlSB_lEEEfSJ_NS4_8TiledMMAINS4_8MMA_AtomIJNS4_4SM904GMMA30MMA_64x128x8_F32TF32TF32_SS_TNILNSN_7ScaleInE1ELSP_1EEEEEENS4_6LayoutINS5_IJNSA_ILi2EEESB_SB_EEENS5_IJSB_NSA_ILi0EEESV_EEEEENS5_IJNS4_10UnderscoreESY_SY_EEEEENS4_13SM90_TMA_LOADENS4_14ComposedLayoutINS4_7SwizzleILi3ELi4ELi3EEENS4_18smem_ptr_flag_bitsILi32EEENSS_INS5_IJNSA_ILi8EEESH_EEENS5_IJSH_SB_EEEEEEEvNS4_8identityES11_S1B_vS1C_EENS_8epilogue10collective6detail29Sm90TmaWarpSpecializedAdapterINS1F_15DefaultEpilogueIfSJ_SJ_NS1E_6thread17LinearCombinationIfLi1EffLNS1J_9ScaleType4KindE0ELNS_15FloatRoundStyleE2EfEENS1_15EpilogueDefaultEEEEEvvEEEEvNT_6ParamsE,@function
        .size           _ZN7cutlass13device_kernelINS_4gemm6kernel13GemmUniversalIN4cute5tupleIJiiiiEEENS1_10collective13CollectiveMmaINS1_34MainloopSm90TmaGmmaWarpSpecializedILi4ENS5_IJNS4_1CILi1EEESB_SB_EEENS1_35KernelTmaWarpSpecializedCooperativeEEENS5_IJNSA_ILi256EEENSA_ILi128EEENSA_ILi32EEEEEEfNS5_IJlSB_lEEEfSJ_NS4_8TiledMMAINS4_8MMA_AtomIJNS4_4SM904GMMA30MMA_64x128x8_F32TF32TF32_SS_TNILNSN_7ScaleInE1ELSP_1EEEEEENS4_6LayoutINS5_IJNSA_ILi2EEESB_SB_EEENS5_IJSB_NSA_ILi0EEESV_EEEEENS5_IJNS4_10UnderscoreESY_SY_EEEEENS4_13SM90_TMA_LOADENS4_14ComposedLayoutINS4_7SwizzleILi3ELi4ELi3EEENS4_18smem_ptr_flag_bitsILi32EEENSS_INS5_IJNSA_ILi8EEESH_EEENS5_IJSH_SB_EEEEEEEvNS4_8identityES11_S1B_vS1C_EENS_8epilogue10collective6detail29Sm90TmaWarpSpecializedAdapterINS1F_15DefaultEpilogueIfSJ_SJ_NS1E_6thread17LinearCombinationIfLi1EffLNS1J_9ScaleType4KindE0ELNS_15FloatRoundStyleE2EfEENS1_15EpilogueDefaultEEEEEvvEEEEvNT_6ParamsE,(.L_x_320 - _ZN7cutlass13device_kernelINS_4gemm6kernel13GemmUniversalIN4cute5tupleIJiiiiEEENS1_10collective13CollectiveMmaINS1_34MainloopSm90TmaGmmaWarpSpecializedILi4ENS5_IJNS4_1CILi1EEESB_SB_EEENS1_35KernelTmaWarpSpecializedCooperativeEEENS5_IJNSA_ILi256EEENSA_ILi128EEENSA_ILi32EEEEEEfNS5_IJlSB_lEEEfSJ_NS4_8TiledMMAINS4_8MMA_AtomIJNS4_4SM904GMMA30MMA_64x128x8_F32TF32TF32_SS_TNILNSN_7ScaleInE1ELSP_1EEEEEENS4_6LayoutINS5_IJNSA_ILi2EEESB_SB_EEENS5_IJSB_NSA_ILi0EEESV_EEEEENS5_IJNS4_10UnderscoreESY_SY_EEEEENS4_13SM90_TMA_LOADENS4_14ComposedLayoutINS4_7SwizzleILi3ELi4ELi3EEENS4_18smem_ptr_flag_bitsILi32EEENSS_INS5_IJNSA_ILi8EEESH_EEENS5_IJSH_SB_EEEEEEEvNS4_8identityES11_S1B_vS1C_EENS_8epilogue10collective6detail29Sm90TmaWarpSpecializedAdapterINS1F_15DefaultEpilogueIfSJ_SJ_NS1E_6thread17LinearCombinationIfLi1EffLNS1J_9ScaleType4KindE0ELNS_15FloatRoundStyleE2EfEENS1_15EpilogueDefaultEEEEEvvEEEEvNT_6ParamsE)
        .other          _ZN7cutlass13device_kernelINS_4gemm6kernel13GemmUniversalIN4cute5tupleIJiiiiEEENS1_10collective13CollectiveMmaINS1_34MainloopSm90TmaGmmaWarpSpecializedILi4ENS5_IJNS4_1CILi1EEESB_SB_EEENS1_35KernelTmaWarpSpecializedCooperativeEEENS5_IJNSA_ILi256EEENSA_ILi128EEENSA_ILi32EEEEEEfNS5_IJlSB_lEEEfSJ_NS4_8TiledMMAINS4_8MMA_AtomIJNS4_4SM904GMMA30MMA_64x128x8_F32TF32TF32_SS_TNILNSN_7ScaleInE1ELSP_1EEEEEENS4_6LayoutINS5_IJNSA_ILi2EEESB_SB_EEENS5_IJSB_NSA_ILi0EEESV_EEEEENS5_IJNS4_10UnderscoreESY_SY_EEEEENS4_13SM90_TMA_LOADENS4_14ComposedLayoutINS4_7SwizzleILi3ELi4ELi3EEENS4_18smem_ptr_flag_bitsILi32EEENSS_INS5_IJNSA_ILi8EEESH_EEENS5_IJSH_SB_EEEEEEEvNS4_8identityES11_S1B_vS1C_EENS_8epilogue10collective6detail29Sm90TmaWarpSpecializedAdapterINS1F_15DefaultEpilogueIfSJ_SJ_NS1E_6thread17LinearCombinationIfLi1EffLNS1J_9ScaleType4KindE0ELNS_15FloatRoundStyleE2EfEENS1_15EpilogueDefaultEEEEEvvEEEEvNT_6ParamsE,@"STO_CUDA_ENTRY STV_DEFAULT"
_ZN7cutlass13device_kernelINS_4gemm6kernel13GemmUniversalIN4cute5tupleIJiiiiEEENS1_10collective13CollectiveMmaINS1_34MainloopSm90TmaGmmaWarpSpecializedILi4ENS5_IJNS4_1CILi1EEESB_SB_EEENS1_35KernelTmaWarpSpecializedCooperativeEEENS5_IJNSA_ILi256EEENSA_ILi128EEENSA_ILi32EEEEEEfNS5_IJlSB_lEEEfSJ_NS4_8TiledMMAINS4_8MMA_AtomIJNS4_4SM904GMMA30MMA_64x128x8_F32TF32TF32_SS_TNILNSN_7ScaleInE1ELSP_1EEEEEENS4_6LayoutINS5_IJNSA_ILi2EEESB_SB_EEENS5_IJSB_NSA_ILi0EEESV_EEEEENS5_IJNS4_10UnderscoreESY_SY_EEEEENS4_13SM90_TMA_LOADENS4_14ComposedLayoutINS4_7SwizzleILi3ELi4ELi3EEENS4_18smem_ptr_flag_bitsILi32EEENSS_INS5_IJNSA_ILi8EEESH_EEENS5_IJSH_SB_EEEEEEEvNS4_8identityES11_S1B_vS1C_EENS_8epilogue10collective6detail29Sm90TmaWarpSpecializedAdapterINS1F_15DefaultEpilogueIfSJ_SJ_NS1E_6thread17LinearCombinationIfLi1EffLNS1J_9ScaleType4KindE0ELNS_15FloatRoundStyleE2EfEENS1_15EpilogueDefaultEEEEEvvEEEEvNT_6ParamsE:
[----:B------:R-:W0:Y:S01]  /*0000*/  LDC R1, c[0x0][0x28] ;  /* 0x00000a00ff017b82 */ /* 0x000e220000000800 */
[----:B------:R-:W1:Y:S01]  /*0010*/  S2R R18, SR_TID.X ;  /* 0x0000000000127919 */ /* 0x000e620000002100 */
[----:B------:R-:W-:Y:S01]  /*0020*/  ELECT P0, URZ, PT ;  /* 0x00000000003f782f */ /* 0x000fe20003800000 */
[----:B------:R-:W-:Y:S01]  /*0030*/  BSSY B0, `(.L_x_0) ;  /* 0x000000f000007945 */ /* 0x000fe20003800000 */
[--C-:B-1----:R-:W-:Y:S02]  /*0040*/  SHF.R.U32.HI R0, RZ, 0x5, R18.reuse ;  /* 0x00000005ff007819 */ /* 0x102fe40000011612 */
[----:B------:R-:W-:-:S03]  /*0050*/  SHF.R.U32.HI R22, RZ, 0x7, R18 ;  /* 0x00000007ff167819 */ /* 0x000fc60000011612 */
[----:B------:R-:W1:Y:S04]  /*0060*/  SHFL.IDX PT, R5, R0, RZ, 0x1f ;  /* 0x00001fff00057589 */ /* 0x000e6800000e0000 */
[----:B------:R2:W3:Y:S01]  /*0070*/  SHFL.IDX PT, R8, R22, RZ, 0x1f ;  /* 0x00001fff16087589 */ /* 0x0004e200000e0000 */
[----:B-1----:R-:W-:-:S13]  /*0080*/  ISETP.NE.OR P0, PT, R5, RZ, !P0 ;  /* 0x000000ff0500720c */ /* 0x002fda0004705670 */
[----:B0-23--:R-:W-:Y:S05]  /*0090*/  @P0 BRA `(.L_x_1) ;  /* 0x0000000000200947 */ /* 0x00dfea0003800000 */
[----:B------:R-:W-:Y:S02]  /*00a0*/  ULDC.64 UR4, c[0x0][0x198] ;  /* 0x0000660000047ab9 */ /* 0x000fe40000000a00 */
[----:B------:R-:W-:Y:S02]  /*00b0*/  UIADD3 UR6, UP0, UR4, 0xf0, URZ ;  /* 0x000000f004067890 */ /* 0x000fe4000ff1e03f */
[----:B------:R-:W-:Y:S02]  /*00c0*/  UIADD3 UR4, UP1, UR4, 0x1f0, URZ ;  /* 0x000001f004047890 */ /* 0x000fe4000ff3e03f */
[----:B------:R-:W-:Y:S02]  /*00d0*/  UIADD3.X UR7, URZ, UR5, URZ, UP0, !UPT ;  /* 0x000000053f077290 */ /* 0x000fe400087fe43f */
[----:B------:R-:W-:-:S07]  /*00e0*/  UIADD3.X UR5, URZ, UR5, URZ, UP1, !UPT ;  /* 0x000000053f057290 */ /* 0x000fce0008ffe43f */
[----:B------:R0:W-:Y:S02]  /*00f0*/  UTMACCTL.PF [UR6] ;  /* 0x00000000060079b9 */ /* 0x0001e40008040000 */
[----:B------:R0:W-:Y:S02]  /*0100*/  UTMACCTL.PF [UR4] ;  /* 0x00000000040079b9 */ /* 0x0001e40008040000 */
[----:B0-----:R-:W-:Y:S01]  /*0110*/  NOP ;  /* 0x0000000000007918 */ /* 0x001fe20000000000 */
.L_x_1:
[----:B------:R-:W-:Y:S05]  /*0120*/  BSYNC B0 ;  /* 0x0000000000007941 */ /* 0x000fea0003800000 */
.L_x_0:
[----:B------:R-:W0:Y:S02]  /*0130*/  SHFL.IDX PT, R2, R0, RZ, 0x1f ;  /* 0x00001fff00027589 */ /* 0x000e2400000e0000 */
[----:B0-----:R-:W-:-:S13]  /*0140*/  ISETP.NE.AND P0, PT, R2, RZ, PT ;  /* 0x000000ff0200720c */ /* 0x001fda0003f05270 */
[----:B------:R-:W-:Y:S05]  /*0150*/  @P0 BRA `(.L_x_2) ;  /* 0x0000000000580947 */ /* 0x000fea0003800000 */
[----:B------:R-:W0:Y:S01]  /*0160*/  S2UR UR8, SR_CgaCtaId ;  /* 0x00000000000879c3 */ /* 0x000e220000008800 */
[----:B------:R-:W-:Y:S01]  /*0170*/  UMOV UR4, 0x400 ;  /* 0x0000040000047882 */ /* 0x000fe20000000000 */
[----:B------:R-:W-:Y:S01]  /*0180*/  UMOV UR5, 0x1 ;  /* 0x0000000100057882 */ /* 0x000fe20000000000 */
[----:B------:R-:W-:Y:S01]  /*0190*/  UMOV UR6, 0x100 ;  /* 0x0000010000067882 */ /* 0x000fe20000000000 */
[----:B------:R-:W-:Y:S01]  /*01a0*/  ELECT P0, URZ, PT ;  /* 0x00000000003f782f */ /* 0x000fe20003800000 */
[----:B------:R-:W-:-:S04]  /*01b0*/  UIADD3 UR6, -UR6, 0x100000, URZ ;  /* 0x0010000006067890 */ /* 0x000fc8000fffe13f */
[----:B------:R-:W-:Y:S02]  /*01c0*/  USHF.L.U32 UR7, UR6, 0xb, URZ ;  /* 0x0000000b06077899 */ /* 0x000fe4000800063f */
[----:B------:R-:W-:Y:S02]  /*01d0*/  USHF.L.U32 UR6, UR6, 0x1, URZ ;  /* 0x0000000106067899 */ /* 0x000fe4000800063f */
[----:B0-----:R-:W-:Y:S02]  /*01e0*/  ULEA UR8, UR8, UR4, 0x18 ;  /* 0x0000000408087291 */ /* 0x001fe4000f8ec03f */
[----:B------:R-:W-:-:S04]  /*01f0*/  UIADD3 UR4, -UR5, 0x100000, URZ ;  /* 0x0010000005047890 */ /* 0x000fc8000fffe13f */
[----:B------:R-:W-:Y:S02]  /*0200*/  USHF.L.U32 UR5, UR4, 0xb, URZ ;  /* 0x0000000b04057899 */ /* 0x000fe4000800063f */
[----:B------:R-:W-:Y:S01]  /*0210*/  USHF.L.U32 UR4, UR4, 0x1, URZ ;  /* 0x0000000104047899 */ /* 0x000fe2000800063f */
[----:B------:R-:W0:Y:S11]  /*0220*/  FENCE.VIEW.ASYNC.S ;  /* 0x00000000000073c6 */ /* 0x000e360000000000 */
[----:B0-----:R0:W1:Y:S01]  /*0230*/  SYNCS.EXCH.64 URZ, [UR8], UR4 ;  /* 0x00000004083f75b2 */ /* 0x0010620008000100 */
[----:B------:R0:W2:Y:S01]  /*0240*/  SYNCS.EXCH.64 URZ, [UR8+0x20], UR6 ;  /* 0x00002006083f75b2 */ /* 0x0000a20008000100 */
[----:B------:R0:W3:Y:S01]  /*0250*/  SYNCS.EXCH.64 URZ, [UR8+0x8], UR4 ;  /* 0x00000804083f75b2 */ /* 0x0000e20008000100 */
[----:B------:R0:W4:Y:S01]  /*0260*/  SYNCS.EXCH.64 URZ, [UR8+0x28], UR6 ;  /* 0x00002806083f75b2 */ /* 0x0001220008000100 */
[----:B------:R0:W0:Y:S01]  /*0270*/  SYNCS.EXCH.64 URZ, [UR8+0x10], UR4 ;  /* 0x00001004083f75b2 */ /* 0x0000220008000100 */
[----:B------:R0:W0:Y:S01]  /*0280*/  SYNCS.EXCH.64 URZ, [UR8+0x30], UR6 ;  /* 0x00003006083f75b2 */ /* 0x0000220008000100 */
[----:B------:R0:W0:Y:S01]  /*0290*/  SYNCS.EXCH.64 URZ, [UR8+0x18], UR4 ;  /* 0x00001804083f75b2 */ /* 0x0000220008000100 */
[----:B------:R0:W0:Y:S01]  /*02a0*/  SYNCS.EXCH.64 URZ, [UR8+0x38], UR6 ;  /* 0x00003806083f75b2 */ /* 0x0000220008000100 */
[----:B------:R-:W-:Y:S01]  /*02b0*/  NOP ;  /* 0x0000000000007918 */ /* 0x000fe20000000000 */
.L_x_2:
[----:B------:R-:W5:Y:S01]  /*02c0*/  SHFL.IDX PT, R0, R0, RZ, 0x1f ;  /* 0x00001fff00007589 */ /* 0x000f6200000e0000 */
[----:B------:R-:W1:Y:S01]  /*02d0*/  LDC R2, c[0x0][0x65c] ;  /* 0x00019700ff027b82 */ /* 0x000e620000000800 */
[----:B------:R-:W-:Y:S02]  /*02e0*/  ELECT P0, URZ, PT ;  /* 0x00000000003f782f */ /* 0x000fe40003800000 */
[----:B------:R-:W-:Y:S01]  /*02f0*/  SHF.R.S32.HI R6, RZ, 0x1f, R5 ;  /* 0x0000001fff067819 */ /* 0x000fe20000011405 */
[----:B------:R-:W2:Y:S01]  /*0300*/  S2R R3, SR_CTAID.Y ;  /* 0x0000000000037919 */ /* 0x000ea20000002600 */
[----:B0-----:R-:W-:Y:S01]  /*0310*/  UMOV UR4, 0x20 ;  /* 0x0000002000047882 */ /* 0x001fe20000000000 */
[----:B------:R-:W-:Y:S01]  /*0320*/  ISETP.NE.AND P2, PT, R8, RZ, PT ;  /* 0x000000ff0800720c */ /* 0x000fe20003f45270 */
[----:B------:R-:W-:Y:S01]  /*0330*/  NOP ;  /* 0x0000000000007918 */ /* 0x000fe20000000000 */
[----:B------:R-:W0:Y:S01]  /*0340*/  S2R R4, SR_CTAID.X ;  /* 0x0000000000047919 */ /* 0x000e220000002500 */
[----:B------:R-:W-:Y:S01]  /*0350*/  LEA.HI R6, R6, R5, RZ, 0x2 ;  /* 0x0000000506067211 */ /* 0x000fe200078f10ff */
[----:B------:R-:W-:Y:S01]  /*0360*/  NOP ;  /* 0x0000000000007918 */ /* 0x000fe20000000000 */
[----:B-----5:R-:W-:-:S02]  /*0370*/  ISETP.NE.OR P0, PT, R0, RZ, !P0 ;  /* 0x000000ff0000720c */ /* 0x020fc40004705670 */
[----:B-1----:R-:W-:-:S04]  /*0380*/  ISETP.NE.AND P3, PT, R2, 0x1, PT ;  /* 0x000000010200780c */ /* 0x002fc80003f65270 */
[----:B------:R-:W-:Y:S02]  /*0390*/  P2R R0, PR, RZ, 0x8 ;  /* 0x00000008ff007803 */ /* 0x000fe40000000000 */
[----:B------:R-:W-:-:S05]  /*03a0*/  LOP3.LUT R0, R6, 0xfffffffc, RZ, 0xc0, !PT ;  /* 0xfffffffc06007812 */ /* 0x000fca00078ec0ff */
[----:B------:R-:W-:Y:S01]  /*03b0*/  VOTEU.ALL UP0, P0 ;  /* 0x00000000003f7886 */ /* 0x000fe20000000000 */
[----:B------:R-:W-:Y:S01]  /*03c0*/  IMAD.IADD R0, R5, 0x1, -R0 ;  /* 0x0000000105007824 */ /* 0x000fe200078e0a00 */
[----:B------:R-:W0:Y:S01]  /*03d0*/  @P3 LDC R17, c[0x0][0x10] ;  /* 0x00000400ff113b82 */ /* 0x000e220000000800 */
[----:B------:R-:W-:Y:S01]  /*03e0*/  VOTEU.ALL UP1, P0 ;  /* 0x00000000003f7886 */ /* 0x000fe20000020000 */
[----:B------:R-:W-:Y:S01]  /*03f0*/  @P3 MOV R7, RZ ;  /* 0x000000ff00073202 */ /* 0x000fe20000000f00 */
[----:B------:R-:W-:Y:S01]  /*0400*/  @!UP0 UMOV UR6, 0x400 ;  /* 0x0000040000068882 */ /* 0x000fe20000000000 */
[----:B------:R-:W-:-:S04]  /*0410*/  @!UP0 UIADD3 UR4, -UR4, 0x100000, URZ ;  /* 0x0010000004048890 */ /* 0x000fc8000fffe13f */
[----:B------:R-:W-:Y:S02]  /*0420*/  @!UP0 USHF.L.U32 UR5, UR4, 0xb, URZ ;  /* 0x0000000b04058899 */ /* 0x000fe4000800063f */
[----:B------:R-:W-:Y:S01]  /*0430*/  @!UP0 USHF.L.U32 UR4, UR4, 0x1, URZ ;  /* 0x0000000104048899 */ /* 0x000fe2000800063f */
[----:B--2---:R-:W-:Y:S01]  /*0440*/  @P3 IMAD.MOV.U32 R6, RZ, RZ, R3 ;  /* 0x000000ffff063224 */ /* 0x004fe200078e0003 */
[----:B------:R-:W-:Y:S01]  /*0450*/  @P3 MOV R11, RZ ;  /* 0x000000ff000b3202 */ /* 0x000fe20000000f00 */
[----:B------:R-:W-:Y:S01]  /*0460*/  IMAD.MOV.U32 R5, RZ, RZ, RZ ;  /* 0x000000ffff057224 */ /* 0x000fe200078e00ff */
[----:B------:R-:W1:Y:S08]  /*0470*/  @!UP0 S2UR UR7, SR_CgaCtaId ;  /* 0x00000000000789c3 */ /* 0x000e700000008800 */
[----:B------:R-:W2:Y:S01]  /*0480*/  @!P3 LDC R9, c[0x0][0xc] ;  /* 0x00000300ff09bb82 */ /* 0x000ea20000000800 */
[----:B0-----:R-:W-:-:S04]  /*0490*/  @P3 IMAD.WIDE.U32 R16, R4, R17, R6 ;  /* 0x0000001104103225 */ /* 0x001fc800078e0006 */
[----:B------:R-:W-:Y:S01]  /*04a0*/  @P3 IMAD.IADD R17, R17, 0x1, R11 ;  /* 0x0000000111113824 */ /* 0x000fe200078e020b */
[----:B-1----:R-:W-:Y:S01]  /*04b0*/  @!UP0 ULEA UR6, UR7, UR6, 0x18 ;  /* 0x0000000607068291 */ /* 0x002fe2000f8ec03f */
[----:B------:R-:W-:Y:S01]  /*04c0*/  VOTEU.ALL UP0, P0 ;  /* 0x00000000003f7886 */ /* 0x000fe20000000000 */
[----:B------:R-:W-:-:S04]  /*04d0*/  ISETP.NE.AND P0, PT, R0, 0x3, PT ;  /* 0x000000030000780c */ /* 0x000fc80003f05270 */
[----:B------:R-:W-:Y:S01]  /*04e0*/  ISETP.EQ.OR P0, PT, R0, RZ, !P0 ;  /* 0x000000ff0000720c */ /* 0x000fe20004702670 */
[----:B--2---:R-:W-:-:S03]  /*04f0*/  @!P3 IMAD.WIDE.U32 R6, R9, R3, R4 ;  /* 0x000000030906b225 */ /* 0x004fc600078e0004 */
[C---:B------:R-:W-:Y:S01]  /*0500*/  ISETP.EQ.AND P0, PT, R8.reuse, RZ, P0 ;  /* 0x000000ff0800720c */ /* 0x040fe20000702270 */
[----:B------:R-:W-:Y:S01]  /*0510*/  VIADD R8, R8, 0xffffffff ;  /* 0xffffffff08087836 */ /* 0x000fe20000000000 */
[----:B------:R-:W0:Y:S02]  /*0520*/  FENCE.VIEW.ASYNC.S ;  /* 0x00000000000073c6 */ /* 0x000e240000000000 */
[----:B0-----:R0:W3:Y:S01]  /*0530*/  @!UP0 SYNCS.EXCH.64 URZ, [UR6+0x50], UR4 ;  /* 0x00005004063f85b2 */ /* 0x0010e20008000100 */
[----:B------:R-:W-:Y:S01]  /*0540*/  @!P3 IMAD.MOV.U32 R16, RZ, RZ, R6 ;  /* 0x000000ffff10b224 */ /* 0x000fe200078e0006 */
[----:B------:R-:W-:Y:S02]  /*0550*/  SEL R19, RZ, 0x1, !P0 ;  /* 0x00000001ff137807 */ /* 0x000fe40004000000 */
[----:B------:R-:W-:Y:S02]  /*0560*/  ISETP.GE.U32.AND P1, PT, R8, 0x2, PT ;  /* 0x000000020800780c */ /* 0x000fe40003f26070 */
[----:B------:R-:W-:-:S02]  /*0570*/  @!P3 MOV R17, R7 ;  /* 0x000000070011b202 */ /* 0x000fc40000000f00 */
[----:B------:R-:W-:Y:S01]  /*0580*/  SEL R19, R19, 0x2, P1 ;  /* 0x0000000213137807 */ /* 0x000fe20000800000 */
[----:B------:R0:W3:Y:S01]  /*0590*/  @!UP1 SYNCS.EXCH.64 URZ, [UR6+0x58], UR4 ;  /* 0x00005804063f95b2 */ /* 0x0000e20008000100 */
[----:B------:R-:W-:Y:S01]  /*05a0*/  NOP ;  /* 0x0000000000007918 */ /* 0x000fe20000000000 */
[----:B---34-:R-:W-:Y:S06]  /*05b0*/  BAR.SYNC.DEFER_BLOCKING 0x0 ;  /* 0x0000000000007b1d */ /* 0x018fec0000010000 */
[----:B------:R-:W-:Y:S05]  /*05c0*/  @!P2 BRA `(.L_x_3) ;  /* 0x000000840094a947 */ /* 0x000fea0003800000 */
[----:B------:R-:W-:-:S13]  /*05d0*/  ISETP.GT.U32.AND P0, PT, R8, 0x1, PT ;  /* 0x000000010800780c */ /* 0x000fda0003f04070 */
[----:B0-----:R-:W-:Y:S05]  /*05e0*/  @P0 EXIT ;  /* 0x000000000000094d */ /* 0x001fea0003800000 */
[----:B------:R-:W-:Y:S01]  /*05f0*/  ULDC.64 UR4, c[0x0][0x650] ;  /* 0x0001940000047ab9 */ /* 0x000fe20000000a00 */
[----:B------:R-:W-:Y:S01]  /*0600*/  PRMT R0, RZ, 0x7610, R0 ;  /* 0x00007610ff007816 */ /* 0x000fe20000000000 */
[----:B------:R-:W-:Y:S01]  /*0610*/  IMAD.MOV.U32 R152, RZ, RZ, -0x1 ;  /* 0xffffffffff987424 */ /* 0x000fe200078e00ff */
[----:B------:R-:W-:Y:S01]  /*0620*/  ISETP.GE.U32.AND P0, PT, R16, UR4, PT ;  /* 0x0000000410007c0c */ /* 0x000fe2000bf06070 */
[----:B------:R-:W-:Y:S01]  /*0630*/  IMAD.MOV.U32 R153, RZ, RZ, -0x1 ;  /* 0xffffffffff997424 */ /* 0x000fe200078e00ff */
[----:B------:R-:W-:Y:S02]  /*0640*/  MOV R23, 0xffffffff ;  /* 0xffffffff00177802 */ /* 0x000fe40000000f00 */
[----:B------:R-:W-:-:S13]  /*0650*/  ISETP.GE.U32.AND.EX P0, PT, R17, UR5, PT, P0 ;  /* 0x0000000511007c0c */ /* 0x000fda000bf06100 */
[----:B------:R-:W-:Y:S05]  /*0660*/  @P0 BRA `(.L_x_4) ;  /* 0x0000000400540947 */ /* 0x000fea0003800000 */
[----:B------:R-:W0:Y:S01]  /*0670*/  LDC.64 R14, c[0x0][0x628] ;  /* 0x00018a00ff0e7b82 */ /* 0x000e220000000a00 */
[----:B------:R-:W-:Y:S02]  /*0680*/  IMAD.MOV.U32 R6, RZ, RZ, R16 ;  /* 0x000000ffff067224 */ /* 0x000fe400078e0010 */
[----:B------:R-:W-:-:S05]  /*0690*/  IMAD.MOV.U32 R7, RZ, RZ, R17 ;  /* 0x000000ffff077224 */ /* 0x000fca00078e0011 */
[----:B------:R-:W1:Y:S08]  /*06a0*/  LDC R0, c[0x0][0x630] ;  /* 0x00018c00ff007b82 */ /* 0x000e700000000800 */
[----:B------:R-:W2:Y:S01]  /*06b0*/  LDC.64 R20, c[0x0][0x620] ;  /* 0x00018800ff147b82 */ /* 0x000ea20000000a00 */
[----:B0-----:R-:W-:-:S04]  /*06c0*/  ISETP.NE.U32.AND P0, PT, R14, RZ, PT ;  /* 0x000000ff0e00720c */ /* 0x001fc80003f05070 */
[----:B------:R-:W-:-:S13]  /*06d0*/  ISETP.NE.AND.EX P0, PT, R15, RZ, PT, P0 ;  /* 0x000000ff0f00720c */ /* 0x000fda0003f05300 */
[----:B-12---:R-:W-:Y:S05]  /*06e0*/  @!P0 BRA `(.L_x_5) ;  /* 0x0000000000288947 */ /* 0x006fea0003800000 */
[----:B------:R-:W0:Y:S02]  /*06f0*/  LDC R11, c[0x0][0x634] ;  /* 0x00018d00ff0b7b82 */ /* 0x000e240000000800 */
[----:B0-----:R-:W-:-:S04]  /*0700*/  IADD3 R11, P0, R16, R11, RZ ;  /* 0x0000000b100b7210 */ /* 0x001fc80007f1e0ff */
[----:B------:R-:W-:-:S05]  /*0710*/  IADD3.X R13, RZ, R17, RZ, P0, !PT ;  /* 0x00000011ff0d7210 */ /* 0x000fca00007fe4ff */
[----:B------:R-:W-:-:S04]  /*0720*/  IMAD.WIDE.U32 R6, R13, R14, RZ ;  /* 0x0000000e0d067225 */ /* 0x000fc800078e00ff */
[----:B------:R-:W-:-:S04]  /*0730*/  IMAD.WIDE.U32 R8, P0, R11, R15, R6 ;  /* 0x0000000f0b087225 */ /* 0x000fc80007800006 */
[----:B------:R-:W-:-:S04]  /*0740*/  IMAD.WIDE.U32 R6, R11, R14, RZ ;  /* 0x0000000e0b067225 */ /* 0x000fc800078e00ff */
[----:B------:R-:W-:Y:S01]  /*0750*/  IMAD.X R11, RZ, RZ, RZ, P0 ;  /* 0x000000ffff0b7224 */ /* 0x000fe200000e06ff */
[----:B------:R-:W-:Y:S01]  /*0760*/  IADD3 RZ, P0, R7, R8, RZ ;  /* 0x0000000807ff7210 */ /* 0x000fe20007f1e0ff */
[----:B------:R-:W-:-:S04]  /*0770*/  IMAD.MOV.U32 R10, RZ, RZ, R9 ;  /* 0x000000ffff0a7224 */ /* 0x000fc800078e0009 */
[----:B------:R-:W-:-:S08]  /*0780*/  IMAD.WIDE.U32.X R6, R13, R15, R10, P0 ;  /* 0x0000000f0d067225 */ /* 0x000fd000000e040a */
.L_x_5:
[-CC-:B------:R-:W-:Y:S01]  /*0790*/  SHF.R.U64 R23, R6, R0.reuse, R7.reuse ;  /* 0x0000000006177219 */ /* 0x180fe20000001207 */
[----:B------:R-:W0:Y:S01]  /*07a0*/  LDC R10, c[0x0][0x618] ;  /* 0x00018600ff0a7b82 */ /* 0x000e220000000800 */
[----:B------:R-:W-:Y:S01]  /*07b0*/  SHF.R.U32.HI R5, RZ, R0, R7 ;  /* 0x00000000ff057219 */ /* 0x000fe20000011607 */
[----:B------:R-:W-:Y:S01]  /*07c0*/  ULDC UR4, c[0x0][0x150] ;  /* 0x0000540000047ab9 */ /* 0x000fe20000000800 */
[----:B------:R-:W-:Y:S02]  /*07d0*/  IADD3 R9, P0, RZ, -R23, RZ ;  /* 0x80000017ff097210 */ /* 0x000fe40007f1e0ff */
[----:B------:R-:W-:Y:S02]  /*07e0*/  I2FP.F32.U32 R0, R4 ;  /* 0x0000000400007245 */ /* 0x000fe40000201000 */
[----:B------:R-:W-:Y:S01]  /*07f0*/  IADD3.X R11, RZ, ~R5, RZ, P0, !PT ;  /* 0x80000005ff0b7210 */ /* 0x000fe200007fe4ff */
[----:B------:R-:W1:Y:S01]  /*0800*/  LDC.64 R28, c[0x0][0x640] ;  /* 0x00019000ff1c7b82 */ /* 0x000e620000000a00 */
[----:B------:R-:W-:-:S04]  /*0810*/  IMAD.WIDE.U32 R6, R9, R20, R16 ;  /* 0x0000001409067225 */ /* 0x000fc800078e0010 */
[----:B------:R-:W-:Y:S01]  /*0820*/  FMUL R0, R0, UR4 ;  /* 0x0000000400007c20 */ /* 0x000fe20008400000 */
[----:B------:R-:W-:Y:S01]  /*0830*/  ULDC UR4, c[0x0][0x154] ;  /* 0x0000550000047ab9 */ /* 0x000fe20000000800 */
[----:B------:R-:W-:Y:S01]  /*0840*/  IMAD R8, R11, R20, RZ ;  /* 0x000000140b087224 */ /* 0x000fe200078e02ff */
[----:B------:R-:W2:Y:S03]  /*0850*/  LDC R5, c[0x0][0x144] ;  /* 0x00005100ff057b82 */ /* 0x000ea60000000800 */
[----:B------:R-:W3:Y:S01]  /*0860*/  F2I.U32.TRUNC.NTZ R0, R0 ;  /* 0x0000000000007305 */ /* 0x000ee2000020f000 */
[----:B------:R-:W-:-:S04]  /*0870*/  IMAD R9, R9, R21, R8 ;  /* 0x0000001509097224 */ /* 0x000fc800078e0208 */
[----:B------:R-:W-:Y:S01]  /*0880*/  IMAD.IADD R7, R7, 0x1, R9 ;  /* 0x0000000107077824 */ /* 0x000fe200078e0209 */
[----:B------:R-:W-:Y:S01]  /*0890*/  MOV R9, 0xffffffff ;  /* 0xffffffff00097802 */ /* 0x000fe20000000f00 */
[----:B------:R-:W4:Y:S03]  /*08a0*/  LDC R12, c[0x0][0x608] ;  /* 0x00018200ff0c7b82 */ /* 0x000f260000000800 */
[-CC-:B0-----:R-:W-:Y:S02]  /*08b0*/  SHF.R.U64 R20, R6, R10.reuse, R7.reuse ;  /* 0x0000000a06147219 */ /* 0x181fe40000001207 */
[----:B------:R-:W-:Y:S02]  /*08c0*/  I2FP.F32.U32 R6, R3 ;  /* 0x0000000300067245 */ /* 0x000fe40000201000 */
[----:B------:R-:W-:Y:S01]  /*08d0*/  SHF.R.U32.HI R7, RZ, R10, R7 ;  /* 0x0000000aff077219 */ /* 0x000fe20000011607 */
[----:B------:R-:W0:Y:S01]  /*08e0*/  LDC R26, c[0x0][0x658] ;  /* 0x00019600ff1a7b82 */ /* 0x000e220000000800 */
[----:B-1----:R-:W-:Y:S01]  /*08f0*/  ISETP.NE.U32.AND P0, PT, R28, RZ, PT ;  /* 0x000000ff1c00720c */ /* 0x002fe20003f05070 */
[----:B---3--:R-:W-:-:S02]  /*0900*/  IMAD.MOV R8, RZ, RZ, -R0 ;  /* 0x000000ffff087224 */ /* 0x008fc400078e0a00 */
[----:B------:R-:W-:Y:S01]  /*0910*/  FMUL R6, R6, UR4 ;  /* 0x0000000406067c20 */ /* 0x000fe20008400000 */
[----:B------:R-:W-:-:S03]  /*0920*/  ISETP.NE.AND.EX P0, PT, R29, RZ, PT, P0 ;  /* 0x000000ff1d00720c */ /* 0x000fc60003f05300 */
[----:B------:R-:W1:Y:S01]  /*0930*/  LDC R14, c[0x0][0x148] ;  /* 0x00005200ff0e7b82 */ /* 0x000e620000000800 */
[----:B--2---:R-:W-:-:S07]  /*0940*/  IMAD R0, R5, R8, R4 ;  /* 0x0000000805007224 */ /* 0x004fce00078e0204 */
[----:B------:R-:W2:Y:S01]  /*0950*/  LDC R24, c[0x0][0x600] ;  /* 0x00018000ff187b82 */ /* 0x000ea20000000800 */
[-CC-:B----4-:R-:W-:Y:S02]  /*0960*/  SHF.R.U64 R30, R20, R12.reuse, R7.reuse ;  /* 0x0000000c141e7219 */ /* 0x190fe40000001207 */
[----:B------:R-:W-:Y:S01]  /*0970*/  SHF.R.U32.HI R5, RZ, R12, R7 ;  /* 0x0000000cff057219 */ /* 0x000fe20000011607 */
[----:B------:R-:W-:Y:S01]  /*0980*/  IMAD.MOV.U32 R7, RZ, RZ, 0x1 ;  /* 0x00000001ff077424 */ /* 0x000fe200078e00ff */
[----:B------:R3:W4:Y:S03]  /*0990*/  F2I.U32.TRUNC.NTZ R12, R6 ;  /* 0x00000006000c7305 */ /* 0x000726000020f000 */
[----:B------:R-:W1:Y:S01]  /*09a0*/  LDC R15, c[0x0][0x648] ;  /* 0x00019200ff0f7b82 */ /* 0x000e620000000800 */
[-C--:B0-----:R-:W-:Y:S02]  /*09b0*/  SHF.L.U32 R4, R9, R26.reuse, RZ ;  /* 0x0000001a09047219 */ /* 0x081fe400000006ff */
[----:B------:R-:W-:-:S02]  /*09c0*/  SHF.R.U64 R32, R30, R26, R5 ;  /* 0x0000001a1e207219 */ /* 0x000fc40000001205 */
[----:B------:R-:W-:Y:S02]  /*09d0*/  LOP3.LUT R11, RZ, R4, RZ, 0x33, !PT ;  /* 0x00000004ff0b7212 */ /* 0x000fe400078e33ff */
[-C--:B------:R-:W-:Y:S01]  /*09e0*/  SHF.R.U32.HI R5, RZ, R26.reuse, R5 ;  /* 0x0000001aff057219 */ /* 0x080fe20000011605 */
[----:B------:R-:W0:Y:S01]  /*09f0*/  LDC R21, c[0x0][0x638] ;  /* 0x00018e00ff157b82 */ /* 0x000e220000000800 */
[----:B------:R-:W-:Y:S01]  /*0a00*/  SHF.L.U32 R10, R7, R26, RZ ;  /* 0x0000001a070a7219 */ /* 0x000fe200000006ff */
[----:B------:R-:W-:-:S06]  /*0a10*/  IMAD.MOV.U32 R4, RZ, RZ, R32 ;  /* 0x000000ffff047224 */ /* 0x000fcc00078e0020 */
[----:B------:R-:W0:Y:S01]  /*0a20*/  LDC R152, c[0x0][0x610] ;  /* 0x00018400ff987b82 */ /* 0x000e220000000800 */
[----:B---34-:R-:W-:Y:S05]  /*0a30*/  @!P0 BRA `(.L_x_6) ;  /* 0x0000000000288947 */ /* 0x018fea0003800000 */
[----:B------:R-:W3:Y:S02]  /*0a40*/  LDC R9, c[0x0][0x64c] ;  /* 0x00019300ff097b82 */ /* 0x000ee40000000800 */
[----:B---3--:R-:W-:-:S04]  /*0a50*/  IADD3 R9, P0, R32, R9, RZ ;  /* 0x0000000920097210 */ /* 0x008fc80007f1e0ff */
        /* <DEDUP_REMOVED lines=8> */
.L_x_6:
[----:B-1----:R-:W-:Y:S01]  /*0ae0*/  SHF.R.U64 R4, R4, R15, R5 ;  /* 0x0000000f04047219 */ /* 0x002fe20000001205 */
[----:B--2---:R-:W-:Y:S01]  /*0af0*/  VIADD R5, R24, 0xffffffff ;  /* 0xffffffff18057836 */ /* 0x004fe20000000000 */
[----:B------:R-:W-:Y:S02]  /*0b00*/  IADD3 R12, -R12, RZ, RZ ;  /* 0x000000ff0c0c7210 */ /* 0x000fe40007ffe1ff */
[----:B------:R-:W-:Y:S01]  /*0b10*/  LOP3.LUT R11, R30, R11, RZ, 0xc0, !PT ;  /* 0x0000000b1e0b7212 */ /* 0x000fe200078ec0ff */
[----:B------:R-:W-:Y:S01]  /*0b20*/  IMAD.MOV R6, RZ, RZ, -R4 ;  /* 0x000000ffff067224 */ /* 0x000fe200078e0a04 */
[----:B------:R-:W-:Y:S01]  /*0b30*/  LOP3.LUT R5, R20, R5, RZ, 0xc0, !PT ;  /* 0x0000000514057212 */ /* 0x000fe200078ec0ff */
[----:B------:R-:W-:Y:S02]  /*0b40*/  @P3 IMAD R0, R14, R12, R3 ;  /* 0x0000000c0e003224 */ /* 0x000fe400078e0203 */
[----:B------:R-:W-:Y:S02]  /*0b50*/  IMAD R11, R10, R4, R11 ;  /* 0x000000040a0b7224 */ /* 0x000fe400078e020b */
[----:B0-----:R-:W-:-:S02]  /*0b60*/  IMAD R3, R6, R21, R32 ;  /* 0x0000001506037224 */ /* 0x001fc400078e0220 */
[----:B------:R-:W-:Y:S01]  /*0b70*/  IMAD R152, R11, R152, R0 ;  /* 0x000000980b987224 */ /* 0x000fe200078e0200 */
[----:B------:R-:W-:Y:S01]  /*0b80*/  MOV R0, 0x1 ;  /* 0x0000000100007802 */ /* 0x000fe20000000f00 */
[----:B------:R-:W-:-:S05]  /*0b90*/  IMAD R3, R3, R24, R5 ;  /* 0x0000001803037224 */ /* 0x000fca00078e0205 */
[----:B------:R-:W-:Y:S02]  /*0ba0*/  SEL R153, R3, R152, !P3 ;  /* 0x0000009803997207 */ /* 0x000fe40005800000 */
[----:B------:R-:W-:-:S07]  /*0bb0*/  SEL R152, R152, R3, !P3 ;  /* 0x0000000398987207 */ /* 0x000fce0005800000 */
.L_x_4:
[----:B------:R-:W-:-:S08]  /*0bc0*/  NOP ;  /* 0x0000000000007918 */ /* 0x000fd00000000000 */
[----:B------:R-:W0:Y:S02]  /*0bd0*/  USETMAXREG.TRY_ALLOC.CTAPOOL UP0, 0xe8 ;  /* 0x000000e8000079c8 */ /* 0x000e240008000600 */
[----:B0-----:R-:W-:-:S13]  /*0be0*/  PLOP3.LUT P0, PT, PT, PT, UP0, 0x80, 0x0 ;  /* 0x000000000000781c */ /* 0x001fda0003f0f008 */
[----:B------:R-:W-:Y:S05]  /*0bf0*/  @!P0 BRA `(.L_x_4) ;  /* 0xfffffffc00f08947 */ /* 0x000fea000383ffff */
[----:B------:R-:W-:Y:S01]  /*0c00*/  ULDC.64 UR4, c[0x0][0x598] ;  /* 0x0001660000047ab9 */ /* 0x000fe20000000a00 */
[----:B------:R-:W-:Y:S01]  /*0c10*/  ULDC.64 UR36, c[0x0][0x208] ;  /* 0x0000820000247ab9 */ /* 0x000fe20000000a00 */
[----:B------:R-:W-:-:S04]  /*0c20*/  ISETP.NE.U32.AND P0, PT, RZ, UR4, PT ;  /* 0x00000004ff007c0c */ /* 0x000fc8000bf05070 */
[----:B------:R-:W-:-:S13]  /*0c30*/  ISETP.NE.AND.EX P0, PT, RZ, UR5, PT, P0 ;  /* 0x00000005ff007c0c */ /* 0x000fda000bf05300 */
[----:B------:R-:W-:Y:S05]  /*0c40*/  @!P0 BRA `(.L_x_7) ;  /* 0x00000000001c8947 */ /* 0x000fea0003800000 */
[----:B------:R-:W0:Y:S02]  /*0c50*/  LDC.64 R4, c[0x0][0x598] ;  /* 0x00016600ff047b82 */ /* 0x000e240000000a00 */
[----:B0-----:R-:W2:Y:S02]  /*0c60*/  LDG.E.64 R4, desc[UR36][R4.64] ;  /* 0x0000002404047981 */ /* 0x001ea4000c1e1b00 */
[----:B--2---:R-:W-:-:S04]  /*0c70*/  ISETP.NE.U32.AND P0, PT, R4, RZ, PT ;  /* 0x000000ff0400720c */ /* 0x004fc80003f05070 */
[----:B------:R-:W-:-:S13]  /*0c80*/  ISETP.NE.AND.EX P0, PT, R5, RZ, PT, P0 ;  /* 0x000000ff0500720c */ /* 0x000fda0003f05300 */
[----:B------:R-:W-:Y:S05]  /*0c90*/  @!P0 BRA `(.L_x_7) ;  /* 0x0000000000088947 */ /* 0x000fea0003800000 */
[----:B------:R0:W5:Y:S01]  /*0ca0*/  LD.E R154, desc[UR36][R4.64] ;  /* 0x00000024049a7980 */ /* 0x000162000c101900 */
[----:B------:R-:W-:Y:S05]  /*0cb0*/  BRA `(.L_x_8) ;  /* 0x0000000000247947 */ /* 0x000fea0003800000 */
.L_x_7:
[----:B------:R-:W-:Y:S02]  /*0cc0*/  ULDC.64 UR4, c[0x0][0x588] ;  /* 0x0001620000047ab9 */ /* 0x000fe40000000a00 */
[----:B------:R-:W-:-:S04]  /*0cd0*/  ISETP.NE.U32.AND P0, PT, RZ, UR4, PT ;  /* 0x00000004ff007c0c */ /* 0x000fc8000bf05070 */
[----:B------:R-:W-:-:S13]  /*0ce0*/  ISETP.NE.AND.EX P0, PT, RZ, UR5, PT, P0 ;  /* 0x00000005ff007c0c */ /* 0x000fda000bf05300 */
[----:B------:R-:W-:Y:S05]  /*0cf0*/  @!P0 BRA `(.L_x_9) ;  /* 0x00000000000c8947 */ /* 0x000fea0003800000 */
[----:B------:R-:W0:Y:S02]  /*0d00*/  LDC.64 R154, c[0x0][0x588] ;  /* 0x00016200ff9a7b82 */ /* 0x000e240000000a00 */
[----:B0-----:R1:W5:Y:S01]  /*0d10*/  LDG.E R154, desc[UR36][R154.64] ;  /* 0x000000249a9a7981 */ /* 0x001362000c1e1900 */
[----:B------:R-:W-:Y:S05]  /*0d20*/  BRA `(.L_x_8) ;  /* 0x0000000000087947 */ /* 0x000fea0003800000 */
.L_x_9:
[----:B------:R-:W-:Y:S02]  /*0d30*/  ULDC UR4, c[0x0][0x580] ;  /* 0x0001600000047ab9 */ /* 0x000fe40000000800 */
[----:B------:R-:W-:-:S07]  /*0d40*/  IMAD.U32 R154, RZ, RZ, UR4 ;  /* 0x00000004ff9a7e24 */ /* 0x000fce000f8e00ff */
.L_x_8:
[----:B------:R-:W-:Y:S02]  /*0d50*/  ULDC.64 UR4, c[0x0][0x5a0] ;  /* 0x0001680000047ab9 */ /* 0x000fe40000000a00 */
[----:B------:R-:W-:-:S04]  /*0d60*/  ISETP.NE.U32.AND P0, PT, RZ, UR4, PT ;  /* 0x00000004ff007c0c */ /* 0x000fc8000bf05070 */
[----:B------:R-:W-:-:S13]  /*0d70*/  ISETP.NE.AND.EX P0, PT, RZ, UR5, PT, P0 ;  /* 0x00000005ff007c0c */ /* 0x000fda000bf05300 */
[----:B------:R-:W-:Y:S05]  /*0d80*/  @!P0 BRA `(.L_x_10) ;  /* 0x00000000001c8947 */ /* 0x000fea0003800000 */
[----:B0-----:R-:W0:Y:S02]  /*0d90*/  LDC.64 R4, c[0x0][0x5a0] ;  /* 0x00016800ff047b82 */ /* 0x001e240000000a00 */
[----:B0-----:R-:W2:Y:S02]  /*0da0*/  LDG.E.64 R4, desc[UR36][R4.64] ;  /* 0x0000002404047981 */ /* 0x001ea4000c1e1b00 */
[----:B--2---:R-:W-:-:S04]  /*0db0*/  ISETP.NE.U32.AND P0, PT, R4, RZ, PT ;  /* 0x000000ff0400720c */ /* 0x004fc80003f05070 */
[----:B------:R-:W-:-:S13]  /*0dc0*/  ISETP.NE.AND.EX P0, PT, R5, RZ, PT, P0 ;  /* 0x000000ff0500720c */ /* 0x000fda0003f05300 */
[----:B------:R-:W-:Y:S05]  /*0dd0*/  @!P0 BRA `(.L_x_10) ;  /* 0x0000000000088947 */ /* 0x000fea0003800000 */
[----:B-1----:R0:W5:Y:S01]  /*0de0*/  LD.E R155, desc[UR36][R4.64] ;  /* 0x00000024049b7980 */ /* 0x002162000c101900 */
[----:B------:R-:W-:Y:S05]  /*0df0*/  BRA `(.L_x_11) ;  /* 0x0000000000247947 */ /* 0x000fea0003800000 */
.L_x_10:
[----:B------:R-:W-:Y:S02]  /*0e00*/  ULDC.64 UR4, c[0x0][0x590] ;  /* 0x0001640000047ab9 */ /* 0x000fe40000000a00 */
[----:B------:R-:W-:-:S04]  /*0e10*/  ISETP.NE.U32.AND P0, PT, RZ, UR4, PT ;  /* 0x00000004ff007c0c */ /* 0x000fc8000bf05070 */
[----:B------:R-:W-:-:S13]  /*0e20*/  ISETP.NE.AND.EX P0, PT, RZ, UR5, PT, P0 ;  /* 0x00000005ff007c0c */ /* 0x000fda000bf05300 */
[----:B------:R-:W-:Y:S05]  /*0e30*/  @!P0 BRA `(.L_x_12) ;  /* 0x00000000000c8947 */ /* 0x000fea0003800000 */
[----:B0-----:R-:W1:Y:S02]  /*0e40*/  LDC.64 R4, c[0x0][0x590] ;  /* 0x00016400ff047b82 */ /* 0x001e640000000a00 */
[----:B-1----:R1:W5:Y:S01]  /*0e50*/  LDG.E R155, desc[UR36][R4.64] ;  /* 0x00000024049b7981 */ /* 0x002362000c1e1900 */
[----:B------:R-:W-:Y:S05]  /*0e60*/  BRA `(.L_x_11) ;  /* 0x0000000000087947 */ /* 0x000fea0003800000 */
.L_x_12:
[----:B------:R-:W-:Y:S02]  /*0e70*/  ULDC UR4, c[0x0][0x584] ;  /* 0x0001610000047ab9 */ /* 0x000fe40000000800 */
[----:B-1----:R-:W-:-:S07]  /*0e80*/  IMAD.U32 R155, RZ, RZ, UR4 ;  /* 0x00000004ff9b7e24 */ /* 0x002fce000f8e00ff */
.L_x_11:
[----:B------:R-:W-:-:S13]  /*0e90*/  LOP3.LUT P0, RZ, R0, 0xff, RZ, 0xc0, !PT ;  /* 0x000000ff00ff7812 */ /* 0x000fda000780c0ff */
[----:B------:R-:W-:Y:S05]  /*0ea0*/  @!P0 EXIT ;  /* 0x000000000000894d */ /* 0x000fea0003800000 */
[----:B------:R-:W-:Y:S01]  /*0eb0*/  ULDC UR4, c[0x0][0x28c] ;  /* 0x0000a30000047ab9 */ /* 0x000fe20000000800 */
[----:B------:R-:W-:Y:S01]  /*0ec0*/  LOP3.LUT R166, R19, 0x1, RZ, 0xfc, !PT ;  /* 0x0000000113a67812 */ /* 0x000fe200078efcff */
[----:B------:R-:W-:Y:S01]  /*0ed0*/  UIADD3 UR4, UR4, 0x1f, URZ ;  /* 0x0000001f04047890 */ /* 0x000fe2000fffe03f */
[----:B------:R-:W-:Y:S01]  /*0ee0*/  UMOV UR38, URZ ;  /* 0x0000003f00267c82 */ /* 0x000fe20008000000 */
[----:B------:R-:W-:Y:S02]  /*0ef0*/  UMOV UR39, URZ ;  /* 0x0000003f00277c82 */ /* 0x000fe40008000000 */
[----:B------:R-:W-:-:S04]  /*0f00*/  USHF.R.S32.HI UR5, URZ, 0x1f, UR4 ;  /* 0x0000001f3f057899 */ /* 0x000fc80008011404 */
[----:B------:R-:W-:-:S04]  /*0f10*/  ULEA.HI UR5, UR5, UR4, URZ, 0x5 ;  /* 0x0000000405057291 */ /* 0x000fc8000f8f283f */
[----:B------:R-:W-:-:S12]  /*0f20*/  USHF.R.S32.HI UR40, URZ, 0x5, UR5 ;  /* 0x000000053f287899 */ /* 0x000fd80008011405 */
.L_x_284:
[----:B------:R-:W-:Y:S01]  /*0f30*/  LOP3.LUT R0, R18, 0x80, RZ, 0xc0, !PT ;  /* 0x0000008012007812 */ /* 0x000fe200078ec0ff */
[----:B--2---:R-:W2:Y:S01]  /*0f40*/  S2UR UR7, SR_CgaCtaId ;  /* 0x00000000000779c3 */ /* 0x004ea20000008800 */
[----:B------:R-:W-:Y:S02]  /*0f50*/  UMOV UR6, 0x400 ;  /* 0x0000040000067882 */ /* 0x000fe40000000000 */
[----:B------:R-:W-:-:S06]  /*0f60*/  SHF.R.U32.HI R0, RZ, 0x7, R0 ;  /* 0x00000007ff007819 */ /* 0x000fcc0000011600 */
[----:B---3--:R-:W3:Y:S01]  /*0f70*/  SHFL.IDX PT, R0, R0, RZ, 0x1f ;  /* 0x00001fff00007589 */ /* 0x008ee200000e0000 */
[----:B--2---:R-:W-:Y:S01]  /*0f80*/  ULEA UR42, UR7, UR6, 0x18 ;  /* 0x00000006072a7291 */ /* 0x004fe2000f8ec03f */
[----:B---3--:R-:W-:-:S13]  /*0f90*/  R2UR UR4, R0 ;  /* 0x00000000000472ca */ /* 0x008fda00000e0000 */
[----:B------:R-:W-:-:S04]  /*0fa0*/  ULEA.HI UR5, UR4, UR4, URZ, 0x1 ;  /* 0x0000000404057291 */ /* 0x000fc8000f8f083f */
[----:B------:R-:W-:-:S04]  /*0fb0*/  ULOP3.LUT UR5, UR5, 0x7fffe, URZ, 0xc0, !UPT ;  /* 0x0007fffe05057892 */ /* 0x000fc8000f8ec03f */
[----:B------:R-:W-:-:S03]  /*0fc0*/  UIADD3 UR5, UR4, -UR5, URZ ;  /* 0x8000000504057290 */ /* 0x000fc6000fffe03f */
[----:B------:R-:W-:Y:S01]  /*0fd0*/  ULDC UR4, c[0x0][0x28c] ;  /* 0x0000a30000047ab9 */ /* 0x000fe20000000800 */
[----:B------:R-:W-:Y:S01]  /*0fe0*/  ULEA UR5, UR5, UR42, 0xd ;  /* 0x0000002a05057291 */ /* 0x000fe2000f8e683f */
[----:B------:R-:W-:-:S03]  /*0ff0*/  ISETP.LT.AND P0, PT, RZ, UR4, PT ;  /* 0x00000004ff007c0c */ /* 0x000fc6000bf01270 */
[----:B------:R-:W-:-:S04]  /*1000*/  UIADD3 UR5, UR5, 0x100, URZ ;  /* 0x0000010005057890 */ /* 0x000fc8000fffe03f */
[----:B------:R-:W-:-:S04]  /*1010*/  USHF.R.U32.HI UR5, URZ, 0x4, UR5 ;  /* 0x000000043f057899 */ /* 0x000fc80008011605 */
[----:B------:R-:W-:Y:S02]  /*1020*/  ULOP3.LUT UR41, UR5, 0x3fff, URZ, 0xc0, !UPT ;  /* 0x00003fff05297892 */ /* 0x000fe4000f8ec03f */
[----:B-1--4-:R-:W-:Y:S10]  /*1030*/  @P0 BRA `(.L_x_13) ;  /* 0x0000000000400947 */ /* 0x012ff40003800000 */
[----:B------:R-:W-:Y:S01]  /*1040*/  MOV R0, 0x0 ;  /* 0x0000000000007802 */ /* 0x000fe20000000f00 */
[----:B------:R-:W-:Y:S01]  /*1050*/  ULDC.64 UR4, c[0x4][0x68] ;  /* 0x01001a0000047ab9 */ /* 0x000fe20000000a00 */
[----:B------:R-:W-:Y:S01]  /*1060*/  ULDC.64 UR6, c[0x4][0x8] ;  /* 0x0100020000067ab9 */ /* 0x000fe20000000a00 */
[----:B01----:R-:W-:Y:S01]  /*1070*/  MOV R4, UR4 ;  /* 0x0000000400047c02 */ /* 0x003fe20008000f00 */
[----:B------:R0:W1:Y:S01]  /*1080*/  LDC.64 R14, c[0x4][R0] ;  /* 0x01000000000e7b82 */ /* 0x0000620000000a00 */
[----:B------:R-:W-:Y:S01]  /*1090*/  IMAD.U32 R5, RZ, RZ, UR5 ;  /* 0x00000005ff057e24 */ /* 0x000fe2000f8e00ff */
[----:B------:R-:W-:Y:S01]  /*10a0*/  ULDC.64 UR4, c[0x4][0x70] ;  /* 0x01001c0000047ab9 */ /* 0x000fe20000000a00 */
[----:B------:R-:W-:Y:S01]  /*10b0*/  IMAD.U32 R10, RZ, RZ, UR6 ;  /* 0x00000006ff0a7e24 */ /* 0x000fe2000f8e00ff */
[----:B------:R-:W-:Y:S01]  /*10c0*/  MOV R7, UR5 ;  /* 0x0000000500077c02 */ /* 0x000fe20008000f00 */
[----:B------:R-:W-:Y:S01]  /*10d0*/  IMAD.U32 R6, RZ, RZ, UR4 ;  /* 0x00000004ff067e24 */ /* 0x000fe2000f8e00ff */
[----:B------:R-:W-:Y:S01]  /*10e0*/  MOV R8, 0x1e1 ;  /* 0x000001e100087802 */ /* 0x000fe20000000f00 */
[----:B------:R-:W-:-:S02]  /*10f0*/  IMAD.U32 R11, RZ, RZ, UR7 ;  /* 0x00000007ff0b7e24 */ /* 0x000fc4000f8e00ff */
[----:B------:R-:W-:Y:S02]  /*1100*/  IMAD.MOV.U32 R12, RZ, RZ, 0x1 ;  /* 0x00000001ff0c7424 */ /* 0x000fe400078e00ff */
[----:B0-----:R-:W-:-:S07]  /*1110*/  IMAD.MOV.U32 R13, RZ, RZ, RZ ;  /* 0x000000ffff0d7224 */ /* 0x001fce00078e00ff */
[----:B------:R-:W-:-:S07]  /*1120*/  LEPC R20, `(.L_x_13) ;  /* 0x000000001014794e */ /* 0x000fce0000000000 */
[----:B-1---5:R-:W-:Y:S05]  /*1130*/  CALL.ABS.NOINC R14 ;  /* 0x000000000e007343 */ /* 0x022fea0003c00000 */
.L_x_13:
[----:B------:R-:W-:-:S13]  /*1140*/  ISETP.NE.AND P0, PT, R166, 0x3, PT ;  /* 0x00000003a600780c */ /* 0x000fda0003f05270 */
[----:B------:R-:W-:Y:S05]  /*1150*/  @!P0 BRA `(.L_x_14) ;  /* 0x0000000000048947 */ /* 0x000fea0003800000 */
[----:B------:R-:W-:Y:S01]  /*1160*/  BPT.TRAP 0x1 ;  /* 0x000000040000795c */ /* 0x000fe20000300000 */
.L_x_14:
[----:B------:R-:W-:Y:S01]  /*1170*/  IMAD.U32 R0, RZ, RZ, UR38 ;  /* 0x00000026ff007e24 */ /* 0x000fe2000f8e00ff */
[----:B------:R-:W-:-:S04]  /*1180*/  MOV R3, UR39 ;  /* 0x0000002700037c02 */ /* 0x000fc80008000f00 */
[----:B------:R-:W-:Y:S02]  /*1190*/  LEA R3, R3, UR42, 0x3 ;  /* 0x0000002a03037c11 */ /* 0x000fe4000f8e18ff */
[----:B------:R-:W-:-:S04]  /*11a0*/  SHF.L.U32 R0, R0, 0x1f, RZ ;  /* 0x0000001f00007819 */ /* 0x000fc800000006ff */
[----:B------:R2:W3:Y:S01]  /*11b0*/  SYNCS.PHASECHK.TRANS64.TRYWAIT P1, [R3+URZ], R0 ;  /* 0x00000000030075a7 */ /* 0x0004e2000802017f */
[----:B------:R-:W-:Y:S05]  /*11c0*/  @!P0 BRA `(.L_x_15) ;  /* 0x0000000000048947 */ /* 0x000fea0003800000 */
[----:B------:R-:W-:Y:S01]  /*11d0*/  BPT.TRAP 0x1 ;  /* 0x000000040000795c */ /* 0x000fe20000300000 */
.L_x_15:
[----:B---3--:R-:W-:Y:S05]  /*11e0*/  @P1 BRA `(.L_x_16) ;  /* 0x0000000000081947 */ /* 0x008fea0003800000 */
[----:B------:R-:W3:Y:S02]  /*11f0*/  SYNCS.PHASECHK.TRANS64.TRYWAIT P1, [R3+URZ], R0 ;  /* 0x00000000030075a7 */ /* 0x000ee4000802017f */
[----:B---3--:R-:W-:Y:S05]  /*1200*/  @!P1 BRA `(.L_x_17) ;  /* 0x0000009000149947 */ /* 0x008fea0003800000 */
.L_x_16:
[----:B------:R-:W-:-:S04]  /*1210*/  UISETP.LT.AND UP0, UPT, UR40, 0x1, UPT ;  /* 0x000000012800788c */ /* 0x000fc8000bf01270 */
[----:B------:R-:W-:-:S04]  /*1220*/  USEL UR4, UR40, 0x1, UP0 ;  /* 0x0000000128047887 */ /* 0x000fc80008000000 */
[----:B------:R-:W-:-:S06]  /*1230*/  UIADD3 UR4, UR40, -UR4, URZ ;  /* 0x8000000428047290 */ /* 0x000fcc000fffe03f */
[----:B--23--:R-:W-:Y:S01]  /*1240*/  IMAD.U32 R0, RZ, RZ, UR4 ;  /* 0x00000004ff007e24 */ /* 0x00cfe2000f8e00ff */
[----:B------:R-:W-:Y:S05]  /*1250*/  WARPSYNC.ALL ;  /* 0x0000000000007948 */ /* 0x000fea0003800000 */
[----:B------:R-:W-:Y:S01]  /*1260*/  ISETP.GE.AND P1, PT, R0, 0x1, PT ;  /* 0x000000010000780c */ /* 0x000fe20003f26270 */
[----:B------:R-:W-:Y:S01]  /*1270*/  UIADD3 UR4, UR42, 0x20100, URZ ;  /* 0x000201002a047890 */ /* 0x000fe2000fffe03f */
[----:B------:R-:W-:Y:S01]  /*1280*/  WARPGROUP.ARRIVE ;  /* 0x00000000000079c5 */ /* 0x000fe20000000000 */
[----:B------:R-:W-:Y:S01]  /*1290*/  UMOV UR9, 0x40000040 ;  /* 0x4000004000097882 */ /* 0x000fe20000000000 */
[----:B------:R-:W-:Y:S01]  /*12a0*/  UMOV UR11, 0x40000040 ;  /* 0x40000040000b7882 */ /* 0x000fe20000000000 */
[----:B------:R-:W-:-:S04]  /*12b0*/  USHF.R.U32.HI UR4, URZ, 0x4, UR4 ;  /* 0x000000043f047899 */ /* 0x000fc80008011604 */
[----:B------:R-:W-:Y:S02]  /*12c0*/  ULOP3.LUT UR5, UR4, 0x3fff, URZ, 0xc0, !UPT ;  /* 0x00003fff04057892 */ /* 0x000fe4000f8ec03f */
[----:B------:R-:W-:Y:S02]  /*12d0*/  ULOP3.LUT UR4, UR41, 0x10000, URZ, 0xfc, !UPT ;  /* 0x0001000029047892 */ /* 0x000fe4000f8efc3f */
[----:B------:R-:W-:Y:S02]  /*12e0*/  ULOP3.LUT UR5, UR5, 0x10000, URZ, 0xfc, !UPT ;  /* 0x0001000005057892 */ /* 0x000fe4000f8efc3f */
[----:B------:R-:W-:Y:S02]  /*12f0*/  ULEA UR6, UR39, UR4, 0xb ;  /* 0x0000000427067291 */ /* 0x000fe4000f8e583f */
[----:B------:R-:W-:-:S05]  /*1300*/  ULEA UR7, UR39, UR5, 0xa ;  /* 0x0000000527077291 */ /* 0x000fca000f8e503f */
[----:B------:R-:W-:Y:S02]  /*1310*/  UMOV UR8, UR6 ;  /* 0x0000000600087c82 */ /* 0x000fe40008000000 */
[----:B------:R-:W-:Y:S02]  /*1320*/  UMOV UR10, UR7 ;  /* 0x00000007000a7c82 */ /* 0x000fe40008000000 */
[----:B------:R-:W-:Y:S01]  /*1330*/  HGMMA.64x128x8.F32.TF32 R88, gdesc[UR8], RZ, !UPT, gsb0 ;  /* 0x05e00000085879f0 */ /* 0x000fe2000c0028ff */
[----:B------:R-:W-:Y:S01]  /*1340*/  UIADD3 UR8, UR6, 0x400, URZ ;  /* 0x0000040006087890 */ /* 0x000fe2000fffe03f */
[----:B------:R-:W-:Y:S01]  /*1350*/  UMOV UR9, 0x40000040 ;  /* 0x4000004000097882 */ /* 0x000fe20000000000 */
[----:B------:R-:W-:Y:S02]  /*1360*/  WARPGROUP.DEPBAR.LE gsb0, 0x0 ;  /* 0x00008000000079c5 */ /* 0x000fe40000010000 */
[----:B------:R-:W-:-:S07]  /*1370*/  WARPGROUP.ARRIVE ;  /* 0x00000000000079c5 */ /* 0x000fce0000000000 */
[----:B------:R-:W-:Y:S01]  /*1380*/  HGMMA.64x128x8.F32.TF32 R24, gdesc[UR8], RZ, !UPT, gsb0 ;  /* 0x05e00000081879f0 */ /* 0x000fe2000c0028ff */
[----:B------:R-:W-:Y:S02]  /*1390*/  UIADD3 UR8, UR6, 0x2, URZ ;  /* 0x0000000206087890 */ /* 0x000fe4000fffe03f */
[----:B------:R-:W-:Y:S01]  /*13a0*/  UIADD3 UR10, UR7, 0x2, URZ ;  /* 0x00000002070a7890 */ /* 0x000fe2000fffe03f */
[----:B------:R-:W-:Y:S01]  /*13b0*/  UMOV UR9, 0x40000040 ;  /* 0x4000004000097882 */ /* 0x000fe20000000000 */
[----:B------:R-:W-:Y:S01]  /*13c0*/  UMOV UR11, 0x40000040 ;  /* 0x40000040000b7882 */ /* 0x000fe20000000000 */
[----:B------:R-:W-:Y:S02]  /*13d0*/  WARPGROUP.DEPBAR.LE gsb0, 0x0 ;  /* 0x00008000000079c5 */ /* 0x000fe40000010000 */
[----:B------:R-:W-:-:S06]  /*13e0*/  WARPGROUP.ARRIVE ;  /* 0x00000000000079c5 */ /* 0x000fcc0000000000 */
[----:B------:R-:W-:Y:S01]  /*13f0*/  HGMMA.64x128x8.F32.TF32 R88, gdesc[UR8], R88, gsb0 ;  /* 0x05e00000085879f0 */ /* 0x000fe20008002858 */
[----:B------:R-:W-:Y:S01]  /*1400*/  UIADD3 UR8, UR6, 0x402, URZ ;  /* 0x0000040206087890 */ /* 0x000fe2000fffe03f */
[----:B------:R-:W-:Y:S01]  /*1410*/  UMOV UR9, 0x40000040 ;  /* 0x4000004000097882 */ /* 0x000fe20000000000 */
[----:B------:R-:W-:Y:S02]  /*1420*/  WARPGROUP.DEPBAR.LE gsb0, 0x0 ;  /* 0x00008000000079c5 */ /* 0x000fe40000010000 */
[----:B------:R-:W-:-:S07]  /*1430*/  WARPGROUP.ARRIVE ;  /* 0x00000000000079c5 */ /* 0x000fce0000000000 */
[----:B------:R-:W-:Y:S01]  /*1440*/  HGMMA.64x128x8.F32.TF32 R24, gdesc[UR8], R24, gsb0 ;  /* 0x05e00000081879f0 */ /* 0x000fe20008002818 */
        /* <DEDUP_REMOVED lines=23> */
[----:B------:R-:W-:Y:S03]  /*15c0*/  HGMMA.64x128x8.F32.TF32 R24, gdesc[UR8], R24, gsb0 ;  /* 0x05e00000081879f0 */ /* 0x000fe60008002818 */
[----:B------:R-:W-:Y:S02]  /*15d0*/  WARPGROUP.DEPBAR.LE gsb0, 0x0 ;  /* 0x00008000000079c5 */ /* 0x000fe40000010000 */
[----:B------:R-:W-:Y:S05]  /*15e0*/  @!P1 BRA `(.L_x_18) ;  /* 0x0000000400689947 */ /* 0x000fea0003800000 */
[----:B------:R-:W-:-:S04]  /*15f0*/  UIADD3 UR6, UR39, 0x1, URZ ;  /* 0x0000000127067890 */ /* 0x000fc8000fffe03f */
[----:B------:R-:W-:-:S04]  /*1600*/  UISETP.NE.AND UP0, UPT, UR6, 0x4, UPT ;  /* 0x000000040600788c */ /* 0x000fc8000bf05270 */
[----:B------:R-:W-:Y:S02]  /*1610*/  USEL UR7, URZ, 0x1, UP0 ;  /* 0x000000013f077887 */ /* 0x000fe40008000000 */
[----:B------:R-:W-:Y:S02]  /*1620*/  USEL UR6, UR6, URZ, UP0 ;  /* 0x0000003f06067287 */ /* 0x000fe40008000000 */
[----:B------:R-:W-:-:S06]  /*1630*/  ULOP3.LUT UR7, UR38, UR7, URZ, 0x3c, !UPT ;  /* 0x0000000726077292 */ /* 0x000fcc000f8e3c3f */
[----:B01----:R-:W-:Y:S01]  /*1640*/  MOV R5, UR7 ;  /* 0x0000000700057c02 */ /* 0x003fe20008000f00 */
[----:B------:R-:W-:-:S06]  /*1650*/  UMOV UR7, UR39 ;  /* 0x0000002700077c82 */ /* 0x000fcc0008000000 */
.L_x_25:
[----:B01----:R-:W-:Y:S05]  /*1660*/  @!P0 BRA `(.L_x_19) ;  /* 0x0000000000048947 */ /* 0x003fea0003800000 */
[----:B------:R-:W-:Y:S01]  /*1670*/  BPT.TRAP 0x1 ;  /* 0x000000040000795c */ /* 0x000fe20000300000 */
.L_x_19:
[----:B------:R-:W0:Y:S01]  /*1680*/  S2UR UR9, SR_CgaCtaId ;  /* 0x00000000000979c3 */ /* 0x000e220000008800 */
[----:B------:R-:W-:Y:S01]  /*1690*/  UMOV UR8, 0x400 ;  /* 0x0000040000087882 */ /* 0x000fe20000000000 */
[----:B------:R-:W-:Y:S01]  /*16a0*/  SHF.L.U32 R3, R5, 0x1f, RZ ;  /* 0x0000001f05037819 */ /* 0x000fe200000006ff */
[----:B0-----:R-:W-:-:S04]  /*16b0*/  ULEA UR14, UR9, UR8, 0x18 ;  /* 0x00000008090e7291 */ /* 0x001fc8000f8ec03f */
[----:B------:R-:W-:-:S09]  /*16c0*/  ULEA UR8, UR6, UR14, 0x3 ;  /* 0x0000000e06087291 */ /* 0x000fd2000f8e183f */
[----:B------:R0:W1:Y:S01]  /*16d0*/  SYNCS.PHASECHK.TRANS64.TRYWAIT P1, [UR8], R3 ;  /* 0x00000003ff0075a7 */ /* 0x0000620008020148 */
[----:B------:R-:W-:Y:S05]  /*16e0*/  @!P0 BRA `(.L_x_20) ;  /* 0x0000000000048947 */ /* 0x000fea0003800000 */
[----:B------:R-:W-:Y:S01]  /*16f0*/  BPT.TRAP 0x1 ;  /* 0x000000040000795c */ /* 0x000fe20000300000 */
.L_x_20:
[----:B-1----:R-:W-:Y:S05]  /*1700*/  @P1 BRA `(.L_x_21) ;  /* 0x0000000000081947 */ /* 0x002fea0003800000 */
[----:B------:R-:W1:Y:S02]  /*1710*/  SYNCS.PHASECHK.TRANS64.TRYWAIT P1, [UR8], R3 ;  /* 0x00000003ff0075a7 */ /* 0x000e640008020148 */
[----:B-1----:R-:W-:Y:S05]  /*1720*/  @!P1 BRA `(.L_x_22) ;  /* 0x0000008800e09947 */ /* 0x002fea0003800000 */
.L_x_21:
[----:B------:R-:W-:Y:S01]  /*1730*/  ULEA UR12, UR6, UR4, 0xb ;  /* 0x00000004060c7291 */ /* 0x000fe2000f8e583f */
[----:B------:R-:W-:Y:S01]  /*1740*/  WARPGROUP.ARRIVE ;  /* 0x00000000000079c5 */ /* 0x000fe20000000000 */
[----:B------:R-:W-:Y:S01]  /*1750*/  ULEA UR13, UR6, UR5, 0xa ;  /* 0x00000005060d7291 */ /* 0x000fe2000f8e503f */
[----:B------:R-:W-:Y:S01]  /*1760*/  UMOV UR9, 0x40000040 ;  /* 0x4000004000097882 */ /* 0x000fe20000000000 */
[----:B------:R-:W-:-:S03]  /*1770*/  UMOV UR11, 0x40000040 ;  /* 0x40000040000b7882 */ /* 0x000fc60000000000 */
[----:B------:R-:W-:Y:S02]  /*1780*/  UMOV UR8, UR12 ;  /* 0x0000000c00087c82 */ /* 0x000fe40008000000 */
[----:B------:R-:W-:Y:S02]  /*1790*/  UMOV UR10, UR13 ;  /* 0x0000000d000a7c82 */ /* 0x000fe40008000000 */
        /* <DEDUP_REMOVED lines=44> */
[----:B------:R-:W-:Y:S01]  /*1a60*/  BPT.TRAP 0x1 ;  /* 0x000000040000795c */ /* 0x000fe20000300000 */
.L_x_23:
[----:B------:R-:W-:Y:S01]  /*1a70*/  ULEA UR8, UR7, UR14, 0x3 ;  /* 0x0000000e07087291 */ /* 0x000fe2000f8e183f */
[----:B------:R-:W-:-:S03]  /*1a80*/  ISETP.GT.U32.AND P1, PT, R19, 0x1, PT ;  /* 0x000000011300780c */ /* 0x000fc60003f24070 */
[----:B------:R-:W-:-:S04]  /*1a90*/  UIADD3 UR8, UR8, 0x20, URZ ;  /* 0x0000002008087890 */ /* 0x000fc8000fffe03f */
[----:B------:R-:W-:-:S09]  /*1aa0*/  UPRMT UR8, URZ, 0x654, UR8 ;  /* 0x000006543f087896 */ /* 0x000fd20008000008 */
[----:B------:R-:W-:Y:S01]  /*1ab0*/  SYNCS.ARRIVE.TRANS64.RED.A1T0 RZ, [UR8], RZ ;  /* 0x000000ffffff79a7 */ /* 0x000fe20008100408 */
[----:B------:R-:W-:Y:S05]  /*1ac0*/  @P1 BRA `(.L_x_24) ;  /* 0x0000000000041947 */ /* 0x000fea0003800000 */
[----:B------:R-:W-:Y:S01]  /*1ad0*/  BPT.TRAP 0x1 ;  /* 0x000000040000795c */ /* 0x000fe20000300000 */
.L_x_24:
[----:B------:R-:W-:Y:S01]  /*1ae0*/  UIADD3 UR6, UR6, 0x1, URZ ;  /* 0x0000000106067890 */ /* 0x000fe2000fffe03f */
[C---:B------:R-:W-:Y:S01]  /*1af0*/  ISETP.GT.AND P1, PT, R0.reuse, 0x1, PT ;  /* 0x000000010000780c */ /* 0x040fe20003f24270 */
[----:B------:R-:W-:Y:S01]  /*1b00*/  UIADD3 UR7, UR7, 0x1, URZ ;  /* 0x0000000107077890 */ /* 0x000fe2000fffe03f */
[----:B------:R-:W-:Y:S01]  /*1b10*/  VIADD R0, R0, 0xffffffff ;  /* 0xffffffff00007836 */ /* 0x000fe20000000000 */
[----:B------:R-:W-:Y:S02]  /*1b20*/  UISETP.NE.AND UP0, UPT, UR6, 0x4, UPT ;  /* 0x000000040600788c */ /* 0x000fe4000bf05270 */
[----:B------:R-:W-:Y:S02]  /*1b30*/  UISETP.NE.AND UP1, UPT, UR7, 0x4, UPT ;  /* 0x000000040700788c */ /* 0x000fe4000bf25270 */
[----:B------:R-:W-:Y:S02]  /*1b40*/  USEL UR8, URZ, 0x1, UP0 ;  /* 0x000000013f087887 */ /* 0x000fe40008000000 */
[----:B------:R-:W-:-:S02]  /*1b50*/  USEL UR6, UR6, URZ, UP0 ;  /* 0x0000003f06067287 */ /* 0x000fc40008000000 */
[----:B------:R-:W-:Y:S02]  /*1b60*/  USEL UR7, UR7, URZ, UP1 ;  /* 0x0000003f07077287 */ /* 0x000fe40008800000 */
[----:B------:R-:W-:Y:S01]  /*1b70*/  LOP3.LUT R5, R5, UR8, RZ, 0x3c, !PT ;  /* 0x0000000805057c12 */ /* 0x000fe2000f8e3cff */
[----:B------:R-:W-:Y:S09]  /*1b80*/  @P1 BRA `(.L_x_25) ;  /* 0xfffffff800b41947 */ /* 0x000ff2000383ffff */
.L_x_18:
[----:B------:R-:W2:Y:S02]  /*1b90*/  LDC R0, c[0x0][0x28c] ;  /* 0x0000a300ff007b82 */ /* 0x000ea40000000800 */
[----:B--2---:R-:W-:-:S13]  /*1ba0*/  ISETP.GE.AND P1, PT, R0, 0x1, PT ;  /* 0x000000010000780c */ /* 0x004fda0003f26270 */
[----:B------:R-:W-:Y:S05]  /*1bb0*/  @!P1 BRA `(.L_x_26) ;  /* 0x0000000000409947 */ /* 0x000fea0003800000 */
[----:B------:R-:W-:Y:S05]  /*1bc0*/  @!P0 BRA `(.L_x_27) ;  /* 0x0000000000048947 */ /* 0x000fea0003800000 */
[----:B------:R-:W-:Y:S01]  /*1bd0*/  BPT.TRAP 0x1 ;  /* 0x000000040000795c */ /* 0x000fe20000300000 */
.L_x_27:
[----:B------:R-:W2:Y:S01]  /*1be0*/  S2UR UR6, SR_CgaCtaId ;  /* 0x00000000000679c3 */ /* 0x000ea20000008800 */
[----:B------:R-:W-:Y:S01]  /*1bf0*/  UISETP.LT.AND UP0, UPT, UR40, 0x1, UPT ;  /* 0x000000012800788c */ /* 0x000fe2000bf01270 */
[----:B------:R-:W-:Y:S01]  /*1c00*/  ISETP.GT.U32.AND P0, PT, R19, 0x1, PT ;  /* 0x000000011300780c */ /* 0x000fe20003f04070 */
[----:B------:R-:W-:Y:S02]  /*1c10*/  UMOV UR5, 0x400 ;  /* 0x0000040000057882 */ /* 0x000fe40000000000 */
[----:B------:R-:W-:-:S04]  /*1c20*/  USEL UR4, UR40, 0x1, UP0 ;  /* 0x0000000128047887 */ /* 0x000fc80008000000 */
[----:B------:R-:W-:-:S04]  /*1c30*/  UIADD3 UR4, UR39, UR40, -UR4 ;  /* 0x0000002827047290 */ /* 0x000fc8000fffe804 */
[----:B------:R-:W-:-:S04]  /*1c40*/  USHF.L.U32 UR4, UR4, 0x3, URZ ;  /* 0x0000000304047899 */ /* 0x000fc8000800063f */
[----:B------:R-:W-:Y:S02]  /*1c50*/  ULOP3.LUT UR4, UR4, 0x18, URZ, 0xc0, !UPT ;  /* 0x0000001804047892 */ /* 0x000fe4000f8ec03f */
[----:B--2---:R-:W-:-:S04]  /*1c60*/  ULEA UR5, UR6, UR5, 0x18 ;  /* 0x0000000506057291 */ /* 0x004fc8000f8ec03f */
[----:B------:R-:W-:-:S04]  /*1c70*/  UIADD3 UR4, UR5, 0x20, UR4 ;  /* 0x0000002005047890 */ /* 0x000fc8000fffe004 */
[----:B------:R-:W-:-:S09]  /*1c80*/  UPRMT UR4, URZ, 0x654, UR4 ;  /* 0x000006543f047896 */ /* 0x000fd20008000004 */
[----:B------:R-:W-:Y:S01]  /*1c90*/  SYNCS.ARRIVE.TRANS64.RED.A1T0 RZ, [UR4], RZ ;  /* 0x000000ffffff79a7 */ /* 0x000fe20008100404 */
[----:B------:R-:W-:Y:S05]  /*1ca0*/  @P0 BRA `(.L_x_26) ;  /* 0x0000000000040947 */ /* 0x000fea0003800000 */
[----:B------:R-:W-:Y:S01]  /*1cb0*/  BPT.TRAP 0x1 ;  /* 0x000000040000795c */ /* 0x000fe20000300000 */
.L_x_26:
[----:B------:R-:W2:Y:S01]  /*1cc0*/  LDC R6, c[0x0][0x288] ;  /* 0x0000a200ff067b82 */ /* 0x000ea20000000800 */
[----:B01----:R-:W-:Y:S01]  /*1cd0*/  LOP3.LUT R4, R18, 0x60, RZ, 0xc0, !PT ;  /* 0x0000006012047812 */ /* 0x003fe200078ec0ff */
[----:B------:R-:W-:Y:S01]  /*1ce0*/  UIADD3 UR39, UR40, UR39, URZ ;  /* 0x0000002728277290 */ /* 0x000fe2000fffe03f */
[----:B------:R-:W-:Y:S01]  /*1cf0*/  LOP3.LUT R0, R22, 0x1, RZ, 0xc0, !PT ;  /* 0x0000000116007812 */ /* 0x000fe200078ec0ff */
[----:B------:R-:W-:Y:S01]  /*1d00*/  IMAD.SHL.U32 R15, R152, 0x100, RZ ;  /* 0x00000100980f7824 */ /* 0x000fe200078e00ff */
[----:B------:R-:W-:Y:S01]  /*1d10*/  SHF.R.U32.HI R3, RZ, 0x2, R18 ;  /* 0x00000002ff037819 */ /* 0x000fe20000011612 */
[----:B------:R-:W-:Y:S01]  /*1d20*/  USHF.R.U32.HI UR4, URZ, 0x2, UR39 ;  /* 0x000000023f047899 */ /* 0x000fe20008011627 */
[----:B------:R-:W-:Y:S01]  /*1d30*/  SHF.R.U32.HI R10, RZ, 0x1, R4 ;  /* 0x00000001ff0a7819 */ /* 0x000fe20000011604 */
[----:B------:R-:W-:Y:S01]  /*1d40*/  IMAD.SHL.U32 R4, R0, 0x40, RZ ;  /* 0x0000004000047824 */ /* 0x000fe200078e00ff */
[----:B------:R-:W-:Y:S01]  /*1d50*/  LOP3.LUT R3, R3, 0x7, RZ, 0xc0, !PT ;  /* 0x0000000703037812 */ /* 0x000fe200078ec0ff */
[----:B------:R-:W-:Y:S01]  /*1d60*/  ULOP3.LUT UR4, UR4, 0x1, URZ, 0xc0, !UPT ;  /* 0x0000000104047892 */ /* 0x000fe2000f8ec03f */
[----:B------:R-:W-:Y:S01]  /*1d70*/  SHF.L.U32 R13, R153, 0x7, RZ ;  /* 0x00000007990d7819 */ /* 0x000fe200000006ff */
[----:B------:R-:W-:Y:S01]  /*1d80*/  ULDC UR8, c[0x0][0x284] ;  /* 0x0000a10000087ab9 */ /* 0x000fe20000000800 */
[--C-:B------:R-:W-:Y:S01]  /*1d90*/  IADD3 R5, RZ, -R10, -R3.reuse ;  /* 0x8000000aff057210 */ /* 0x100fe20007ffe803 */
[----:B------:R-:W-:Y:S01]  /*1da0*/  UISETP.GT.U32.AND UP1, UPT, UR39, 0x3, UPT ;  /* 0x000000032700788c */ /* 0x000fe2000bf24070 */
[----:B------:R-:W-:Y:S01]  /*1db0*/  LOP3.LUT R3, R4, 0x40, R3, 0xe2, !PT ;  /* 0x0000004004037812 */ /* 0x000fe200078ee203 */
[----:B------:R-:W-:Y:S01]  /*1dc0*/  UISETP.NE.U32.AND UP0, UPT, UR4, 0x1, UPT ;  /* 0x000000010400788c */ /* 0x000fe2000bf05070 */
[----:B------:R-:W-:Y:S01]  /*1dd0*/  LOP3.LUT R4, R18, 0x3, RZ, 0xc0, !PT ;  /* 0x0000000312047812 */ /* 0x000fe200078ec0ff */
[----:B------:R-:W-:Y:S01]  /*1de0*/  ULDC.64 UR6, c[0x0][0x5d0] ;  /* 0x0001740000067ab9 */ /* 0x000fe20000000a00 */
[----:B------:R-:W-:Y:S01]  /*1df0*/  SHF.R.S32.HI R21, RZ, 0x1f, R23 ;  /* 0x0000001fff157819 */ /* 0x000fe20000011417 */
[----:B------:R-:W-:Y:S01]  /*1e00*/  UISETP.LT.U32.AND UP1, UPT, UR40, 0x4, UP1 ;  /* 0x000000042800788c */ /* 0x000fe20008f21070 */
[----:B------:R-:W-:Y:S01]  /*1e10*/  IMAD.WIDE R8, R152, 0x100, RZ ;  /* 0x0000010098087825 */ /* 0x000fe200078e02ff */
[----:B------:R-:W-:Y:S01]  /*1e20*/  UISETP.GT.U32.AND UP0, UPT, UR40, 0x3, !UP0 ;  /* 0x000000032800788c */ /* 0x000fe2000c704070 */
[----:B--2---:R-:W-:-:S02]  /*1e30*/  ISETP.GE.AND P0, PT, R13, R6, PT ;  /* 0x000000060d00720c */ /* 0x004fc40003f06270 */
[----:B------:R-:W-:Y:S01]  /*1e40*/  IMAD R12, R4, -0x2, R6 ;  /* 0xfffffffe040c7824 */ /* 0x000fe200078e0206 */
[----:B------:R-:W-:Y:S01]  /*1e50*/  USEL UR5, URZ, 0x1, !UP1 ;  /* 0x000000013f057887 */ /* 0x000fe2000c800000 */
[----:B------:R-:W-:Y:S01]  /*1e60*/  IMAD.SHL.U32 R6, R18, 0x2, RZ ;  /* 0x0000000212067824 */ /* 0x000fe200078e00ff */
[----:B------:R-:W-:Y:S01]  /*1e70*/  ISETP.GE.OR P0, PT, R15, UR8, P0 ;  /* 0x000000080f007c0c */ /* 0x000fe20008706670 */
[----:B------:R-:W-:Y:S01]  /*1e80*/  IMAD R4, R21, UR6, RZ ;  /* 0x0000000615047c24 */ /* 0x000fe2000f8e02ff */
[----:B------:R-:W-:Y:S01]  /*1e90*/  USEL UR4, URZ, 0x1, !UP0 ;  /* 0x000000013f047887 */ /* 0x000fe2000c000000 */
[----:B------:R-:W-:Y:S01]  /*1ea0*/  IMAD R0, R0, -0x40, R5 ;  /* 0xffffffc000007824 */ /* 0x000fe200078e0205 */
[----:B------:R-:W-:Y:S01]  /*1eb0*/  LOP3.LUT R6, R13, 0x6, R6, 0xf8, !PT ;  /* 0x000000060d067812 */ /* 0x000fe200078ef806 */
[----:B------:R-:W-:Y:S01]  /*1ec0*/  IMAD R11, R23, UR7, R4 ;  /* 0x00000007170b7c24 */ /* 0x000fe2000f8e0204 */
[----:B------:R-:W-:Y:S01]  /*1ed0*/  LOP3.LUT R153, R8, R3, R10, 0xfe, !PT ;  /* 0x0000000308997212 */ /* 0x000fe200078efe0a */
[----:B------:R-:W-:Y:S01]  /*1ee0*/  ULOP3.LUT UR39, UR39, 0x3, URZ, 0xc0, !UPT ;  /* 0x0000000327277892 */ /* 0x000fe2000f8ec03f */
[----:B------:R-:W-:Y:S01]  /*1ef0*/  SHF.R.S32.HI R7, RZ, 0x1f, R6 ;  /* 0x0000001fff077819 */ /* 0x000fe20000011406 */
[----:B------:R-:W-:Y:S01]  /*1f00*/  ULOP3.LUT UR38, UR4, UR38, UR5, 0x96, !UPT ;  /* 0x0000002604267292 */ /* 0x000fe2000f8e9605 */
[----:B------:R-:W-:Y:S01]  /*1f10*/  IADD3 R3, -R15, UR8, R0 ;  /* 0x000000080f037c10 */ /* 0x000fe2000fffe100 */
[----:B------:R-:W-:-:S02]  /*1f20*/  IMAD.IADD R0, R12, 0x1, -R13 ;  /* 0x000000010c007824 */ /* 0x000fc400078e0a0d */
[----:B------:R-:W-:-:S04]  /*1f30*/  IMAD.WIDE.U32 R4, R23, UR6, R6 ;  /* 0x0000000617047c25 */ /* 0x000fc8000f8e0006 */
[----:B------:R-:W-:Y:S01]  /*1f40*/  IMAD.MOV.U32 R152, RZ, RZ, -0x1 ;  /* 0xffffffffff987424 */ /* 0x000fe200078e00ff */
[----:B------:R-:W-:Y:S02]  /*1f50*/  IADD3 R11, R5, R11, RZ ;  /* 0x0000000b050b7210 */ /* 0x000fe40007ffe0ff */
[----:B------:R-:W-:Y:S01]  /*1f60*/  MOV R10, R4 ;  /* 0x00000004000a7202 */ /* 0x000fe20000000f00 */
[----:B------:R-:W-:Y:S06]  /*1f70*/  @P0 BRA `(.L_x_28) ;  /* 0x0000006400800947 */ /* 0x000fec0003800000 */
[----:B------:R-:W0:Y:S01]  /*1f80*/  LDC.64 R4, c[0x0][0x5c8] ;  /* 0x00017200ff047b82 */ /* 0x000e220000000a00 */
[----:B-----5:R-:W-:Y:S01]  /*1f90*/  FSETP.NEU.AND P1, PT, R155, RZ, PT ;  /* 0x000000ff9b00720b */ /* 0x020fe20003f2d000 */
[----:B------:R-:W-:Y:S01]  /*1fa0*/  BSSY B0, `(.L_x_28) ;  /* 0x000065d000007945 */ /* 0x000fe20003800000 */
[----:B------:R-:W-:-:S04]  /*1fb0*/  ISETP.GT.AND P0, PT, R3, RZ, PT ;  /* 0x000000ff0300720c */ /* 0x000fc80003f04270 */
[----:B------:R-:W-:Y:S01]  /*1fc0*/  ISETP.GT.AND P3, PT, R0, RZ, P0 ;  /* 0x000000ff0000720c */ /* 0x000fe20000764270 */
[-C--:B0-----:R-:W-:Y:S02]  /*1fd0*/  IMAD R12, R9, R4.reuse, RZ ;  /* 0x00000004090c7224 */ /* 0x081fe400078e02ff */
[----:B------:R-:W-:-:S04]  /*1fe0*/  IMAD.WIDE.U32 R168, R153, R4, R10 ;  /* 0x0000000499a87225 */ /* 0x000fc800078e000a */
[----:B------:R-:W-:-:S04]  /*1ff0*/  IMAD R11, R153, R5, R12 ;  /* 0x00000005990b7224 */ /* 0x000fc800078e020c */
[----:B------:R-:W-:Y:S01]  /*2000*/  IMAD.IADD R171, R169, 0x1, R11 ;  /* 0x00000001a9ab7824 */ /* 0x000fe200078e020b */
[----:B------:R-:W-:Y:S06]  /*2010*/  @!P1 BRA `(.L_x_29) ;  /* 0x0000004800309947 */ /* 0x000fec0003800000 */
[----:B------:R-:W0:Y:S01]  /*2020*/  LDC.64 R14, c[0x0][0x5b8] ;  /* 0x00016e00ff0e7b82 */ /* 0x000e220000000a00 */
[----:B------:R-:W-:-:S07]  /*2030*/  ULDC.64 UR4, c[0x0][0x5c0] ;  /* 0x0001700000047ab9 */ /* 0x000fce0000000a00 */
[----:B------:R-:W1:Y:S08]  /*2040*/  LDC.64 R156, c[0x0][0x5b0] ;  /* 0x00016c00ff9c7b82 */ /* 0x000e700000000a00 */
[----:B------:R-:W2:Y:S01]  /*2050*/  LDC.64 R10, c[0x0][0x5a8] ;  /* 0x00016a00ff0a7b82 */ /* 0x000ea20000000a00 */
[-C--:B0-----:R-:W-:Y:S02]  /*2060*/  IMAD R12, R21, R14.reuse, RZ ;  /* 0x0000000e150c7224 */ /* 0x081fe400078e02ff */
[----:B------:R-:W-:-:S04]  /*2070*/  IMAD.WIDE.U32 R158, R23, R14, R6 ;  /* 0x0000000e179e7225 */ /* 0x000fc800078e0006 */
[----:B------:R-:W-:Y:S01]  /*2080*/  IMAD R15, R23, R15, R12 ;  /* 0x0000000f170f7224 */ /* 0x000fe200078e020c */
[----:B------:R-:W-:Y:S01]  /*2090*/  MOV R20, R158 ;  /* 0x0000009e00147202 */ /* 0x000fe20000000f00 */
[-C--:B-1----:R-:W-:Y:S02]  /*20a0*/  IMAD R12, R9, R156.reuse, RZ ;  /* 0x0000009c090c7224 */ /* 0x082fe400078e02ff */
[----:B------:R-:W-:Y:S02]  /*20b0*/  IMAD.IADD R21, R159, 0x1, R15 ;  /* 0x000000019f157824 */ /* 0x000fe400078e020f */
[C---:B------:R-:W-:Y:S02]  /*20c0*/  IMAD R167, R153.reuse, R157, R12 ;  /* 0x0000009d99a77224 */ /* 0x040fe400078e020c */
[----:B------:R-:W-:-:S04]  /*20d0*/  IMAD.WIDE.U32 R12, R153, R156, R20 ;  /* 0x0000009c990c7225 */ /* 0x000fc800078e0014 */
[----:B------:R-:W-:Y:S01]  /*20e0*/  IMAD.IADD R13, R13, 0x1, R167 ;  /* 0x000000010d0d7824 */ /* 0x000fe200078e02a7 */
[----:B--2---:R-:W-:-:S04]  /*20f0*/  LEA R162, P1, R12, R10, 0x2 ;  /* 0x0000000a0ca27211 */ /* 0x004fc800078210ff */
[----:B------:R-:W-:-:S05]  /*2100*/  LEA.HI.X R163, R12, R11, R13, 0x2, P1 ;  /* 0x0000000b0ca37211 */ /* 0x000fca00008f140d */
[----:B------:R0:W2:Y:S01]  /*2110*/  @P3 LDG.E.LTC128B R174, desc[UR36][R162.64] ;  /* 0x00000024a2ae3981 */ /* 0x0000a2000c1e1920 */
[----:B------:R-:W-:Y:S01]  /*2120*/  IMAD.WIDE.U32 R160, R153, R156, R6 ;  /* 0x0000009c99a07225 */ /* 0x000fe200078e0006 */
[----:B------:R-:W-:Y:S01]  /*2130*/  ISETP.GT.AND P5, PT, R0, 0x1, P0 ;  /* 0x000000010000780c */ /* 0x000fe200007a4270 */
[----:B------:R-:W-:Y:S01]  /*2140*/  BSSY B1, `(.L_x_30) ;  /* 0x0000016000017945 */ /* 0x000fe20003800000 */
[----:B------:R-:W-:Y:S01]  /*2150*/  LEA R12, P1, R168, UR4, 0x2 ;  /* 0x00000004a80c7c11 */ /* 0x000fe2000f8210ff */
[----:B------:R-:W-:-:S03]  /*2160*/  IMAD.IADD R161, R167, 0x1, R161 ;  /* 0x00000001a7a17824 */ /* 0x000fc600078e02a1 */
[----:B------:R-:W-:Y:S01]  /*2170*/  LEA.HI.X R13, R168, UR5, R171, 0x2, P1 ;  /* 0x00000005a80d7c11 */ /* 0x000fe200088f14ab */
[----:B------:R-:W-:Y:S01]  /*2180*/  IMAD.WIDE.U32 R164, R23, R14, R160 ;  /* 0x0000000e17a47225 */ /* 0x000fe200078e00a0 */
[C---:B------:R-:W-:Y:S02]  /*2190*/  SHF.L.U64.HI R161, R156.reuse, 0x3, R157 ;  /* 0x000000039ca17819 */ /* 0x040fe4000001029d */
[----:B------:R-:W-:Y:S01]  /*21a0*/  SHF.L.U32 R160, R156, 0x3, RZ ;  /* 0x000000039ca07819 */ /* 0x000fe200000006ff */
[----:B------:R-:W-:Y:S01]  /*21b0*/  IMAD.IADD R165, R15, 0x1, R165 ;  /* 0x000000010fa57824 */ /* 0x000fe200078e02a5 */
[----:B0-----:R-:W-:-:S03]  /*21c0*/  LEA R162, P1, R164, R10, 0x2 ;  /* 0x0000000aa4a27211 */ /* 0x001fc600078210ff */
[----:B------:R-:W-:-:S04]  /*21d0*/  IMAD.WIDE.U32 R172, R153, R156, R160 ;  /* 0x0000009c99ac7225 */ /* 0x000fc800078e00a0 */
[----:B------:R-:W-:Y:S02]  /*21e0*/  IMAD.IADD R167, R167, 0x1, R173 ;  /* 0x00000001a7a77824 */ /* 0x000fe400078e02ad */
[----:B--2---:R-:W-:-:S04]  /*21f0*/  FMUL R163, R174, R155 ;  /* 0x0000009baea37220 */ /* 0x004fc80000400000 */
[----:B------:R-:W-:Y:S01]  /*2200*/  FFMA R169, R88, R154, R163 ;  /* 0x0000009a58a97223 */ /* 0x000fe200000000a3 */
[----:B------:R-:W-:Y:S02]  /*2210*/  LEA.HI.X R163, R164, R11, R165, 0x2, P1 ;  /* 0x0000000ba4a37211 */ /* 0x000fe400008f14a5 */
[----:B------:R-:W-:Y:S02]  /*2220*/  ISETP.GT.AND P1, PT, R3, 0x8, PT ;  /* 0x000000080300780c */ /* 0x000fe40003f24270 */
[----:B------:R-:W-:Y:S01]  /*2230*/  IADD3 R164, P4, R158, R172, RZ ;  /* 0x000000ac9ea47210 */ /* 0x000fe20007f9e0ff */
[----:B------:R0:W-:Y:S01]  /*2240*/  @P3 STG.E desc[UR36][R12.64], R169 ;  /* 0x000000a90c003986 */ /* 0x0001e2000c101924 */
[----:B------:R-:W-:Y:S02]  /*2250*/  ISETP.GT.AND P2, PT, R0, RZ, P1 ;  /* 0x000000ff0000720c */ /* 0x000fe40000f44270 */
[----:B------:R-:W-:Y:S02]  /*2260*/  LEA R170, P3, R164, R10, 0x2 ;  /* 0x0000000aa4aa7211 */ /* 0x000fe400078610ff */
[----:B------:R-:W-:Y:S01]  /*2270*/  IADD3.X R165, R167, R21, RZ, P4, !PT ;  /* 0x00000015a7a57210 */ /* 0x000fe200027fe4ff */
[----:B------:R-:W-:Y:S10]  /*2280*/  @!P5 BRA `(.L_x_31) ;  /* 0x000000000004d947 */ /* 0x000ff40003800000 */
[----:B------:R1:W5:Y:S02]  /*2290*/  LDG.E.LTC128B R174, desc[UR36][R162.64+0x4] ;  /* 0x00000424a2ae7981 */ /* 0x000364000c1e1920 */
.L_x_31:
[----:B------:R-:W-:Y:S05]  /*22a0*/  BSYNC B1 ;  /* 0x0000000000017941 */ /* 0x000fea0003800000 */
.L_x_30:
[----:B-----5:R-:W-:Y:S01]  /*22b0*/  FMUL R88, R174, R155 ;  /* 0x0000009bae587220 */ /* 0x020fe20000400000 */
[----:B------:R-:W-:-:S03]  /*22c0*/  LEA.HI.X R171, R164, R11, R165, 0x2, P3 ;  /* 0x0000000ba4ab7211 */ /* 0x000fc600018f14a5 */
[----:B------:R-:W-:-:S05]  /*22d0*/  FFMA R175, R89, R154, R88 ;  /* 0x0000009a59af7223 */ /* 0x000fca0000000058 */
[----:B------:R2:W-:Y:S04]  /*22e0*/  @P5 STG.E desc[UR36][R12.64+0x4], R175 ;  /* 0x000004af0c005986 */ /* 0x0005e8000c101924 */
[----:B------:R-:W3:Y:S01]  /*22f0*/  @P2 LDG.E.LTC128B R174, desc[UR36][R170.64] ;  /* 0x00000024aaae2981 */ /* 0x000ee2000c1e1920 */
[----:B------:R-:W-:Y:S01]  /*2300*/  IADD3 R172, P3, R6, R172, RZ ;  /* 0x000000ac06ac7210 */ /* 0x000fe20007f7e0ff */
[C---:B------:R-:W-:Y:S01]  /*2310*/  IMAD.SHL.U32 R165, R4.reuse, 0x20, RZ ;  /* 0x0000002004a57824 */ /* 0x040fe200078e00ff */
[----:B------:R-:W-:Y:S03]  /*2320*/  BSSY B1, `(.L_x_32) ;  /* 0x000000f000017945 */ /* 0x000fe60003800000 */
[----:B------:R-:W-:Y:S01]  /*2330*/  IMAD.X R173, R7, 0x1, R167, P3 ;  /* 0x0000000107ad7824 */ /* 0x000fe200018e06a7 */
[----:B------:R-:W-:-:S02]  /*2340*/  SHF.L.U64.HI R167, R4, 0x5, R5 ;  /* 0x0000000504a77819 */ /* 0x000fc40000010205 */
[----:B------:R-:W-:Y:S01]  /*2350*/  IADD3 R168, P4, R165, R12, RZ ;  /* 0x0000000ca5a87210 */ /* 0x000fe20007f9e0ff */
[----:B------:R-:W-:Y:S01]  /*2360*/  IMAD.WIDE.U32 R172, R23, R14, R172 ;  /* 0x0000000e17ac7225 */ /* 0x000fe200078e00ac */
[----:B------:R-:W-:-:S03]  /*2370*/  ISETP.GT.AND P3, PT, R0, 0x1, P1 ;  /* 0x000000010000780c */ /* 0x000fc60000f64270 */
[----:B0-----:R-:W-:Y:S01]  /*2380*/  IMAD.X R169, R167, 0x1, R13, P4 ;  /* 0x00000001a7a97824 */ /* 0x001fe200020e060d */
[----:B------:R-:W-:Y:S02]  /*2390*/  IADD3 R89, R15, R173, RZ ;  /* 0x000000ad0f597210 */ /* 0x000fe40007ffe0ff */
[----:B------:R-:W-:-:S04]  /*23a0*/  LEA R88, P5, R172, R10, 0x2 ;  /* 0x0000000aac587211 */ /* 0x000fc800078a10ff */
[----:B------:R-:W-:Y:S01]  /*23b0*/  LEA.HI.X R89, R172, R11, R89, 0x2, P5 ;  /* 0x0000000bac597211 */ /* 0x000fe200028f1459 */
[----:B---3--:R-:W-:-:S04]  /*23c0*/  FMUL R173, R174, R155 ;  /* 0x0000009baead7220 */ /* 0x008fc80000400000 */
[----:B------:R-:W-:-:S05]  /*23d0*/  FFMA R173, R90, R154, R173 ;  /* 0x0000009a5aad7223 */ /* 0x000fca00000000ad */
[----:B------:R2:W-:Y:S01]  /*23e0*/  @P2 STG.E desc[UR36][R168.64], R173 ;  /* 0x000000ada8002986 */ /* 0x0005e2000c101924 */
[----:B------:R-:W-:Y:S05]  /*23f0*/  @!P3 BRA `(.L_x_33) ;  /* 0x000000000004b947 */ /* 0x000fea0003800000 */
[----:B------:R0:W5:Y:S02]  /*2400*/  LDG.E.LTC128B R174, desc[UR36][R88.64+0x4] ;  /* 0x0000042458ae7981 */ /* 0x000164000c1e1920 */
.L_x_33:
[----:B------:R-:W-:Y:S05]  /*2410*/  BSYNC B1 ;  /* 0x0000000000017941 */ /* 0x000fea0003800000 */
.L_x_32:
[----:B-----5:R-:W-:Y:S01]  /*2420*/  FMUL R90, R174, R155 ;  /* 0x0000009bae5a7220 */ /* 0x020fe20000400000 */
[----:B------:R-:W-:Y:S01]  /*2430*/  ISETP.GT.AND P2, PT, R0, 0x8, P0 ;  /* 0x000000080000780c */ /* 0x000fe20000744270 */
[----:B------:R-:W-:Y:S02]  /*2440*/  BSSY B1, `(.L_x_34) ;  /* 0x0000007000017945 */ /* 0x000fe40003800000 */
[----:B------:R-:W-:Y:S01]  /*2450*/  FFMA R171, R91, R154, R90 ;  /* 0x0000009a5bab7223 */ /* 0x000fe2000000005a */
[----:B------:R-:W-:Y:S01]  /*2460*/  @P3 IMAD.MOV.U32 R90, RZ, RZ, R168 ;  /* 0x000000ffff5a3224 */ /* 0x000fe200078e00a8 */
[----:B------:R-:W-:-:S05]  /*2470*/  @P3 MOV R91, R169 ;  /* 0x000000a9005b3202 */ /* 0x000fca0000000f00 */
[----:B------:R3:W-:Y:S03]  /*2480*/  @P3 STG.E desc[UR36][R90.64+0x4], R171 ;  /* 0x000004ab5a003986 */ /* 0x0007e6000c101924 */
[----:B------:R-:W-:Y:S05]  /*2490*/  @!P2 BRA `(.L_x_35) ;  /* 0x000000000004a947 */ /* 0x000fea0003800000 */
[----:B------:R4:W5:Y:S02]  /*24a0*/  LDG.E.LTC128B R174, desc[UR36][R162.64+0x20] ;  /* 0x00002024a2ae7981 */ /* 0x000964000c1e1920 */
.L_x_35:
[----:B------:R-:W-:Y:S05]  /*24b0*/  BSYNC B1 ;  /* 0x0000000000017941 */ /* 0x000fea0003800000 */
.L_x_34:
[----:B---3-5:R-:W-:Y:S01]  /*24c0*/  FMUL R91, R174, R155 ;  /* 0x0000009bae5b7220 */ /* 0x028fe20000400000 */
[----:B------:R-:W-:Y:S01]  /*24d0*/  ISETP.GT.AND P3, PT, R0, 0x9, P0 ;  /* 0x000000090000780c */ /* 0x000fe20000764270 */
[----:B------:R-:W-:Y:S02]  /*24e0*/  BSSY B1, `(.L_x_36) ;  /* 0x0000005000017945 */ /* 0x000fe40003800000 */
[----:B------:R-:W-:-:S05]  /*24f0*/  FFMA R91, R92, R154, R91 ;  /* 0x0000009a5c5b7223 */ /* 0x000fca000000005b */
[----:B------:R3:W-:Y:S05]  /*2500*/  @P2 STG.E desc[UR36][R12.64+0x20], R91 ;  /* 0x0000205b0c002986 */ /* 0x0007ea000c101924 */
[----:B------:R-:W-:Y:S05]  /*2510*/  @!P3 BRA `(.L_x_37) ;  /* 0x000000000004b947 */ /* 0x000fea0003800000 */
[----:B------:R0:W5:Y:S02]  /*2520*/  LDG.E.LTC128B R174, desc[UR36][R162.64+0x24] ;  /* 0x00002424a2ae7981 */ /* 0x000164000c1e1920 */
.L_x_37:
[----:B------:R-:W-:Y:S05]  /*2530*/  BSYNC B1 ;  /* 0x0000000000017941 */ /* 0x000fea0003800000 */
.L_x_36:
[----:B-----5:R-:W-:Y:S01]  /*2540*/  FMUL R90, R174, R155 ;  /* 0x0000009bae5a7220 */ /* 0x020fe20000400000 */
[----:B------:R-:W-:Y:S01]  /*2550*/  ISETP.GT.AND P2, PT, R0, 0x8, P1 ;  /* 0x000000080000780c */ /* 0x000fe20000f44270 */
[----:B------:R-:W-:Y:S02]  /*2560*/  BSSY B1, `(.L_x_38) ;  /* 0x0000005000017945 */ /* 0x000fe40003800000 */
[----:B------:R-:W-:-:S05]  /*2570*/  FFMA R93, R93, R154, R90 ;  /* 0x0000009a5d5d7223 */ /* 0x000fca000000005a */
[----:B------:R0:W-:Y:S05]  /*2580*/  @P3 STG.E desc[UR36][R12.64+0x24], R93 ;  /* 0x0000245d0c003986 */ /* 0x0001ea000c101924 */
[----:B------:R-:W-:Y:S05]  /*2590*/  @!P2 BRA `(.L_x_39) ;  /* 0x000000000004a947 */ /* 0x000fea0003800000 */
[----:B------:R0:W5:Y:S02]  /*25a0*/  LDG.E.LTC128B R174, desc[UR36][R88.64+0x20] ;  /* 0x0000202458ae7981 */ /* 0x000164000c1e1920 */
.L_x_39:
[----:B------:R-:W-:Y:S05]  /*25b0*/  BSYNC B1 ;  /* 0x0000000000017941 */ /* 0x000fea0003800000 */
.L_x_38:
[----:B---3-5:R-:W-:Y:S01]  /*25c0*/  FMUL R91, R174, R155 ;  /* 0x0000009bae5b7220 */ /* 0x028fe20000400000 */
[----:B------:R-:W-:Y:S01]  /*25d0*/  @P2 IMAD.MOV.U32 R90, RZ, RZ, R168 ;  /* 0x000000ffff5a2224 */ /* 0x000fe200078e00a8 */
[----:B------:R-:W-:Y:S01]  /*25e0*/  ISETP.GT.AND P3, PT, R0, 0x9, P1 ;  /* 0x000000090000780c */ /* 0x000fe20000f64270 */
[----:B------:R-:W-:Y:S01]  /*25f0*/  BSSY B1, `(.L_x_40) ;  /* 0x0000006000017945 */ /* 0x000fe20003800000 */
[----:B0-----:R-:W-:Y:S01]  /*2600*/  FFMA R93, R94, R154, R91 ;  /* 0x0000009a5e5d7223 */ /* 0x001fe2000000005b */
[----:B------:R-:W-:-:S05]  /*2610*/  @P2 IMAD.MOV.U32 R91, RZ, RZ, R169 ;  /* 0x000000ffff5b2224 */ /* 0x000fca00078e00a9 */
[----:B------:R0:W-:Y:S05]  /*2620*/  @P2 STG.E desc[UR36][R90.64+0x20], R93 ;  /* 0x0000205d5a002986 */ /* 0x0001ea000c101924 */
[----:B------:R-:W-:Y:S05]  /*2630*/  @!P3 BRA `(.L_x_41) ;  /* 0x000000000004b947 */ /* 0x000fea0003800000 */
[----:B------:R3:W5:Y:S02]  /*2640*/  LDG.E.LTC128B R174, desc[UR36][R88.64+0x24] ;  /* 0x0000242458ae7981 */ /* 0x000764000c1e1920 */
.L_x_41:
[----:B------:R-:W-:Y:S05]  /*2650*/  BSYNC B1 ;  /* 0x0000000000017941 */ /* 0x000fea0003800000 */
.L_x_40:
[----:B0----5:R-:W-:Y:S01]  /*2660*/  FMUL R90, R174, R155 ;  /* 0x0000009bae5a7220 */ /* 0x021fe20000400000 */
[----:B------:R-:W-:Y:S01]  /*2670*/  @P3 IMAD.MOV.U32 R91, RZ, RZ, R169 ;  /* 0x000000ffff5b3224 */ /* 0x000fe200078e00a9 */
[----:B------:R-:W-:Y:S01]  /*2680*/  ISETP.GT.AND P2, PT, R0, 0x10, P0 ;  /* 0x000000100000780c */ /* 0x000fe20000744270 */
[----:B------:R-:W-:Y:S01]  /*2690*/  BSSY B1, `(.L_x_42) ;  /* 0x0000006000017945 */ /* 0x000fe20003800000 */
[----:B------:R-:W-:Y:S01]  /*26a0*/  FFMA R95, R95, R154, R90 ;  /* 0x0000009a5f5f7223 */ /* 0x000fe2000000005a */
[----:B------:R-:W-:-:S05]  /*26b0*/  @P3 MOV R90, R168 ;  /* 0x000000a8005a3202 */ /* 0x000fca0000000f00 */
[----:B------:R0:W-:Y:S05]  /*26c0*/  @P3 STG.E desc[UR36][R90.64+0x24], R95 ;  /* 0x0000245f5a003986 */ /* 0x0001ea000c101924 */
[----:B------:R-:W-:Y:S05]  /*26d0*/  @!P2 BRA `(.L_x_43) ;  /* 0x000000000004a947 */ /* 0x000fea0003800000 */
[----:B------:R0:W5:Y:S02]  /*26e0*/  LDG.E.LTC128B R174, desc[UR36][R162.64+0x40] ;  /* 0x00004024a2ae7981 */ /* 0x000164000c1e1920 */
.L_x_43:
[----:B------:R-:W-:Y:S05]  /*26f0*/  BSYNC B1 ;  /* 0x0000000000017941 */ /* 0x000fea0003800000 */
.L_x_42:
[----:B0----5:R-:W-:Y:S01]  /*2700*/  FMUL R91, R174, R155 ;  /* 0x0000009bae5b7220 */ /* 0x021fe20000400000 */
[----:B------:R-:W-:Y:S01]  /*2710*/  ISETP.GT.AND P3, PT, R0, 0x11, P0 ;  /* 0x000000110000780c */ /* 0x000fe20000764270 */
[----:B------:R-:W-:Y:S02]  /*2720*/  BSSY B1, `(.L_x_44) ;  /* 0x0000005000017945 */ /* 0x000fe40003800000 */
[----:B------:R-:W-:-:S05]  /*2730*/  FFMA R91, R96, R154, R91 ;  /* 0x0000009a605b7223 */ /* 0x000fca000000005b */
[----:B------:R0:W-:Y:S05]  /*2740*/  @P2 STG.E desc[UR36][R12.64+0x40], R91 ;  /* 0x0000405b0c002986 */ /* 0x0001ea000c101924 */
[----:B------:R-:W-:Y:S05]  /*2750*/  @!P3 BRA `(.L_x_45) ;  /* 0x000000000004b947 */ /* 0x000fea0003800000 */
[----:B------:R0:W5:Y:S02]  /*2760*/  LDG.E.LTC128B R174, desc[UR36][R162.64+0x44] ;  /* 0x00004424a2ae7981 */ /* 0x000164000c1e1920 */
.L_x_45:
[----:B------:R-:W-:Y:S05]  /*2770*/  BSYNC B1 ;  /* 0x0000000000017941 */ /* 0x000fea0003800000 */
.L_x_44:
[----:B-----5:R-:W-:Y:S01]  /*2780*/  FMUL R90, R174, R155 ;  /* 0x0000009bae5a7220 */ /* 0x020fe20000400000 */
[----:B------:R-:W-:Y:S01]  /*2790*/  ISETP.GT.AND P2, PT, R0, 0x10, P1 ;  /* 0x000000100000780c */ /* 0x000fe20000f44270 */
[----:B------:R-:W-:Y:S02]  /*27a0*/  BSSY B1, `(.L_x_46) ;  /* 0x0000005000017945 */ /* 0x000fe40003800000 */
[----:B------:R-:W-:-:S05]  /*27b0*/  FFMA R97, R97, R154, R90 ;  /* 0x0000009a61617223 */ /* 0x000fca000000005a */
[----:B------:R0:W-:Y:S05]  /*27c0*/  @P3 STG.E desc[UR36][R12.64+0x44], R97 ;  /* 0x000044610c003986 */ /* 0x0001ea000c101924 */
[----:B------:R-:W-:Y:S05]  /*27d0*/  @!P2 BRA `(.L_x_47) ;  /* 0x000000000004a947 */ /* 0x000fea0003800000 */
[----:B------:R0:W5:Y:S02]  /*27e0*/  LDG.E.LTC128B R174, desc[UR36][R88.64+0x40] ;  /* 0x0000402458ae7981 */ /* 0x000164000c1e1920 */
.L_x_47:
[----:B------:R-:W-:Y:S05]  /*27f0*/  BSYNC B1 ;  /* 0x0000000000017941 */ /* 0x000fea0003800000 */
.L_x_46:
        /* <DEDUP_REMOVED lines=9> */
.L_x_49:
[----:B------:R-:W-:Y:S05]  /*2890*/  BSYNC B1 ;  /* 0x0000000000017941 */ /* 0x000fea0003800000 */
.L_x_48:
[----:B0----5:R-:W-:Y:S01]  /*28a0*/  FMUL R90, R174, R155 ;  /* 0x0000009bae5a7220 */ /* 0x021fe20000400000 */
[----:B------:R-:W-:Y:S01]  /*28b0*/  @P3 IMAD.MOV.U32 R91, RZ, RZ, R169 ;  /* 0x000000ffff5b3224 */ /* 0x000fe200078e00a9 */
[----:B------:R-:W-:Y:S01]  /*28c0*/  ISETP.GT.AND P2, PT, R0, 0x18, P0 ;  /* 0x000000180000780c */ /* 0x000fe20000744270 */
[----:B------:R-:W-:Y:S01]  /*28d0*/  BSSY B1, `(.L_x_50) ;  /* 0x0000006000017945 */ /* 0x000fe20003800000 */
[----:B------:R-:W-:Y:S01]  /*28e0*/  FFMA R99, R99, R154, R90 ;  /* 0x0000009a63637223 */ /* 0x000fe2000000005a */
[----:B------:R-:W-:-:S05]  /*28f0*/  @P3 IMAD.MOV.U32 R90, RZ, RZ, R168 ;  /* 0x000000ffff5a3224 */ /* 0x000fca00078e00a8 */
[----:B------:R0:W-:Y:S05]  /*2900*/  @P3 STG.E desc[UR36][R90.64+0x44], R99 ;  /* 0x000044635a003986 */ /* 0x0001ea000c101924 */
[----:B------:R-:W-:Y:S05]  /*2910*/  @!P2 BRA `(.L_x_51) ;  /* 0x000000000004a947 */ /* 0x000fea0003800000 */
[----:B------:R0:W5:Y:S02]  /*2920*/  LDG.E.LTC128B R174, desc[UR36][R162.64+0x60] ;  /* 0x00006024a2ae7981 */ /* 0x000164000c1e1920 */
.L_x_51:
[----:B------:R-:W-:Y:S05]  /*2930*/  BSYNC B1 ;  /* 0x0000000000017941 */ /* 0x000fea0003800000 */
.L_x_50:
[----:B0----5:R-:W-:Y:S01]  /*2940*/  FMUL R91, R174, R155 ;  /* 0x0000009bae5b7220 */ /* 0x021fe20000400000 */
[----:B------:R-:W-:Y:S01]  /*2950*/  ISETP.GT.AND P3, PT, R0, 0x19, P0 ;  /* 0x000000190000780c */ /* 0x000fe20000764270 */
[----:B------:R-:W-:Y:S02]  /*2960*/  BSSY B1, `(.L_x_52) ;  /* 0x0000005000017945 */ /* 0x000fe40003800000 */
[----:B------:R-:W-:-:S05]  /*2970*/  FFMA R91, R100, R154, R91 ;  /* 0x0000009a645b7223 */ /* 0x000fca000000005b */
[----:B------:R0:W-:Y:S05]  /*2980*/  @P2 STG.E desc[UR36][R12.64+0x60], R91 ;  /* 0x0000605b0c002986 */ /* 0x0001ea000c101924 */
[----:B------:R-:W-:Y:S05]  /*2990*/  @!P3 BRA `(.L_x_53) ;  /* 0x000000000004b947 */ /* 0x000fea0003800000 */
[----:B------:R0:W5:Y:S02]  /*29a0*/  LDG.E.LTC128B R174, desc[UR36][R162.64+0x64] ;  /* 0x00006424a2ae7981 */ /* 0x000164000c1e1920 */
.L_x_53:
[----:B------:R-:W-:Y:S05]  /*29b0*/  BSYNC B1 ;  /* 0x0000000000017941 */ /* 0x000fea0003800000 */
.L_x_52:
[----:B-----5:R-:W-:Y:S01]  /*29c0*/  FMUL R90, R174, R155 ;  /* 0x0000009bae5a7220 */ /* 0x020fe20000400000 */
[----:B------:R-:W-:Y:S01]  /*29d0*/  ISETP.GT.AND P2, PT, R0, 0x18, P1 ;  /* 0x000000180000780c */ /* 0x000fe20000f44270 */
[----:B------:R-:W-:Y:S02]  /*29e0*/  BSSY B1, `(.L_x_54) ;  /* 0x0000005000017945 */ /* 0x000fe40003800000 */
[----:B------:R-:W-:-:S05]  /*29f0*/  FFMA R101, R101, R154, R90 ;  /* 0x0000009a65657223 */ /* 0x000fca000000005a */
[----:B------:R0:W-:Y:S05]  /*2a00*/  @P3 STG.E desc[UR36][R12.64+0x64], R101 ;  /* 0x000064650c003986 */ /* 0x0001ea000c101924 */
[----:B------:R-:W-:Y:S05]  /*2a10*/  @!P2 BRA `(.L_x_55) ;  /* 0x000000000004a947 */ /* 0x000fea0003800000 */
[----:B------:R0:W5:Y:S02]  /*2a20*/  LDG.E.LTC128B R174, desc[UR36][R88.64+0x60] ;  /* 0x0000602458ae7981 */ /* 0x000164000c1e1920 */
.L_x_55:
[----:B------:R-:W-:Y:S05]  /*2a30*/  BSYNC B1 ;  /* 0x0000000000017941 */ /* 0x000fea0003800000 */
.L_x_54:
[----:B0----5:R-:W-:Y:S01]  /*2a40*/  FMUL R91, R174, R155 ;  /* 0x0000009bae5b7220 */ /* 0x021fe20000400000 */
[----:B------:R-:W-:Y:S01]  /*2a50*/  @P2 MOV R90, R168 ;  /* 0x000000a8005a2202 */ /* 0x000fe20000000f00 */
[----:B------:R-:W-:Y:S01]  /*2a60*/  BSSY B1, `(.L_x_56) ;  /* 0x0000007000017945 */ /* 0x000fe20003800000 */
[----:B------:R-:W-:Y:S01]  /*2a70*/  ISETP.GT.AND P3, PT, R0, 0x19, P1 ;  /* 0x000000190000780c */ /* 0x000fe20000f64270 */
[----:B------:R-:W-:Y:S01]  /*2a80*/  FFMA R93, R102, R154, R91 ;  /* 0x0000009a665d7223 */ /* 0x000fe2000000005b */
[----:B------:R-:W-:-:S05]  /*2a90*/  @P2 IMAD.MOV.U32 R91, RZ, RZ, R169 ;  /* 0x000000ffff5b2224 */ /* 0x000fca00078e00a9 */
[----:B------:R0:W-:Y:S06]  /*2aa0*/  @P2 STG.E desc[UR36][R90.64+0x60], R93 ;  /* 0x0000605d5a002986 */ /* 0x0001ec000c101924 */
[----:B------:R-:W-:Y:S05]  /*2ab0*/  @!P3 BRA `(.L_x_57) ;  /* 0x000000000004b947 */ /* 0x000fea0003800000 */
[----:B------:R0:W5:Y:S02]  /*2ac0*/  LDG.E.LTC128B R174, desc[UR36][R88.64+0x64] ;  /* 0x0000642458ae7981 */ /* 0x000164000c1e1920 */
.L_x_57:
[----:B------:R-:W-:Y:S05]  /*2ad0*/  BSYNC B1 ;  /* 0x0000000000017941 */ /* 0x000fea0003800000 */
.L_x_56:
        /* <DEDUP_REMOVED lines=9> */
.L_x_59:
[----:B------:R-:W-:Y:S05]  /*2b70*/  BSYNC B1 ;  /* 0x0000000000017941 */ /* 0x000fea0003800000 */
.L_x_58:
[----:B0----5:R-:W-:Y:S01]  /*2b80*/  FMUL R91, R174, R155 ;  /* 0x0000009bae5b7220 */ /* 0x021fe20000400000 */
[----:B------:R-:W-:Y:S01]  /*2b90*/  ISETP.GT.AND P3, PT, R0, 0x21, P0 ;  /* 0x000000210000780c */ /* 0x000fe20000764270 */
[----:B------:R-:W-:Y:S02]  /*2ba0*/  BSSY B1, `(.L_x_60) ;  /* 0x0000005000017945 */ /* 0x000fe40003800000 */
[----:B------:R-:W-:-:S05]  /*2bb0*/  FFMA R91, R104, R154, R91 ;  /* 0x0000009a685b7223 */ /* 0x000fca000000005b */
[----:B------:R0:W-:Y:S05]  /*2bc0*/  @P2 STG.E desc[UR36][R12.64+0x80], R91 ;  /* 0x0000805b0c002986 */ /* 0x0001ea000c101924 */
[----:B------:R-:W-:Y:S05]  /*2bd0*/  @!P3 BRA `(.L_x_61) ;  /* 0x000000000004b947 */ /* 0x000fea0003800000 */
[----:B------:R0:W5:Y:S02]  /*2be0*/  LDG.E.LTC128B R174, desc[UR36][R162.64+0x84] ;  /* 0x00008424a2ae7981 */ /* 0x000164000c1e1920 */
.L_x_61:
[----:B------:R-:W-:Y:S05]  /*2bf0*/  BSYNC B1 ;  /* 0x0000000000017941 */ /* 0x000fea0003800000 */
.L_x_60:
[----:B-----5:R-:W-:Y:S01]  /*2c00*/  FMUL R90, R174, R155 ;  /* 0x0000009bae5a7220 */ /* 0x020fe20000400000 */
[----:B------:R-:W-:Y:S01]  /*2c10*/  ISETP.GT.AND P2, PT, R0, 0x20, P1 ;  /* 0x000000200000780c */ /* 0x000fe20000f44270 */
[----:B------:R-:W-:Y:S02]  /*2c20*/  BSSY B1, `(.L_x_62) ;  /* 0x0000005000017945 */ /* 0x000fe40003800000 */
[----:B------:R-:W-:-:S05]  /*2c30*/  FFMA R105, R105, R154, R90 ;  /* 0x0000009a69697223 */ /* 0x000fca000000005a */
[----:B------:R0:W-:Y:S05]  /*2c40*/  @P3 STG.E desc[UR36][R12.64+0x84], R105 ;  /* 0x000084690c003986 */ /* 0x0001ea000c101924 */
[----:B------:R-:W-:Y:S05]  /*2c50*/  @!P2 BRA `(.L_x_63) ;  /* 0x000000000004a947 */ /* 0x000fea0003800000 */
[----:B------:R0:W5:Y:S02]  /*2c60*/  LDG.E.LTC128B R174, desc[UR36][R88.64+0x80] ;  /* 0x0000802458ae7981 */ /* 0x000164000c1e1920 */
.L_x_63:
[----:B------:R-:W-:Y:S05]  /*2c70*/  BSYNC B1 ;  /* 0x0000000000017941 */ /* 0x000fea0003800000 */
.L_x_62:
        /* <DEDUP_REMOVED lines=9> */
.L_x_65:
[----:B------:R-:W-:Y:S05]  /*2d10*/  BSYNC B1 ;  /* 0x0000000000017941 */ /* 0x000fea0003800000 */
.L_x_64:
        /* <DEDUP_REMOVED lines=9> */
.L_x_67:
[----:B------:R-:W-:Y:S05]  /*2db0*/  BSYNC B1 ;  /* 0x0000000000017941 */ /* 0x000fea0003800000 */
.L_x_66:
[----:B0----5:R-:W-:Y:S01]  /*2dc0*/  FMUL R91, R174, R155 ;  /* 0x0000009bae5b7220 */ /* 0x021fe20000400000 */
[----:B------:R-:W-:Y:S01]  /*2dd0*/  ISETP.GT.AND P3, PT, R0, 0x29, P0 ;  /* 0x000000290000780c */ /* 0x000fe20000764270 */
[----:B------:R-:W-:Y:S02]  /*2de0*/  BSSY B1, `(.L_x_68) ;  /* 0x0000005000017945 */ /* 0x000fe40003800000 */
[----:B------:R-:W-:-:S05]  /*2df0*/  FFMA R91, R108, R154, R91 ;  /* 0x0000009a6c5b7223 */ /* 0x000fca000000005b */
[----:B------:R0:W-:Y:S05]  /*2e00*/  @P2 STG.E desc[UR36][R12.64+0xa0], R91 ;  /* 0x0000a05b0c002986 */ /* 0x0001ea000c101924 */
[----:B------:R-:W-:Y:S05]  /*2e10*/  @!P3 BRA `(.L_x_69) ;  /* 0x000000000004b947 */ /* 0x000fea0003800000 */
[----:B------:R0:W5:Y:S02]  /*2e20*/  LDG.E.LTC128B R174, desc[UR36][R162.64+0xa4] ;  /* 0x0000a424a2ae7981 */ /* 0x000164000c1e1920 */
.L_x_69:
[----:B------:R-:W-:Y:S05]  /*2e30*/  BSYNC B1 ;  /* 0x0000000000017941 */ /* 0x000fea0003800000 */
.L_x_68:
[----:B-----5:R-:W-:Y:S01]  /*2e40*/  FMUL R90, R174, R155 ;  /* 0x0000009bae5a7220 */ /* 0x020fe20000400000 */
[----:B------:R-:W-:Y:S01]  /*2e50*/  ISETP.GT.AND P2, PT, R0, 0x28, P1 ;  /* 0x000000280000780c */ /* 0x000fe20000f44270 */
[----:B------:R-:W-:Y:S02]  /*2e60*/  BSSY B1, `(.L_x_70) ;  /* 0x0000005000017945 */ /* 0x000fe40003800000 */
[----:B------:R-:W-:-:S05]  /*2e70*/  FFMA R109, R109, R154, R90 ;  /* 0x0000009a6d6d7223 */ /* 0x000fca000000005a */
[----:B------:R0:W-:Y:S05]  /*2e80*/  @P3 STG.E desc[UR36][R12.64+0xa4], R109 ;  /* 0x0000a46d0c003986 */ /* 0x0001ea000c101924 */
[----:B------:R-:W-:Y:S05]  /*2e90*/  @!P2 BRA `(.L_x_71) ;  /* 0x000000000004a947 */ /* 0x000fea0003800000 */
[----:B------:R0:W5:Y:S02]  /*2ea0*/  LDG.E.LTC128B R174, desc[UR36][R88.64+0xa0] ;  /* 0x0000a02458ae7981 */ /* 0x000164000c1e1920 */
.L_x_71:
[----:B------:R-:W-:Y:S05]  /*2eb0*/  BSYNC B1 ;  /* 0x0000000000017941 */ /* 0x000fea0003800000 */
.L_x_70:
        /* <DEDUP_REMOVED lines=9> */
.L_x_73:
[----:B------:R-:W-:Y:S05]  /*2f50*/  BSYNC B1 ;  /* 0x0000000000017941 */ /* 0x000fea0003800000 */
.L_x_72:
        /* <DEDUP_REMOVED lines=9> */
.L_x_75:
[----:B------:R-:W-:Y:S05]  /*2ff0*/  BSYNC B1 ;  /* 0x0000000000017941 */ /* 0x000fea0003800000 */
.L_x_74:
[----:B0----5:R-:W-:Y:S01]  /*3000*/  FMUL R91, R174, R155 ;  /* 0x0000009bae5b7220 */ /* 0x021fe20000400000 */
[----:B------:R-:W-:Y:S01]  /*3010*/  ISETP.GT.AND P3, PT, R0, 0x31, P0 ;  /* 0x000000310000780c */ /* 0x000fe20000764270 */
[----:B------:R-:W-:Y:S02]  /*3020*/  BSSY B1, `(.L_x_76) ;  /* 0x0000005000017945 */ /* 0x000fe40003800000 */
[----:B------:R-:W-:-:S05]  /*3030*/  FFMA R91, R112, R154, R91 ;  /* 0x0000009a705b7223 */ /* 0x000fca000000005b */
[----:B------:R0:W-:Y:S05]  /*3040*/  @P2 STG.E desc[UR36][R12.64+0xc0], R91 ;  /* 0x0000c05b0c002986 */ /* 0x0001ea000c101924 */
[----:B------:R-:W-:Y:S05]  /*3050*/  @!P3 BRA `(.L_x_77) ;  /* 0x000000000004b947 */ /* 0x000fea0003800000 */
[----:B------:R0:W5:Y:S02]  /*3060*/  LDG.E.LTC128B R174, desc[UR36][R162.64+0xc4] ;  /* 0x0000c424a2ae7981 */ /* 0x000164000c1e1920 */
.L_x_77:
[----:B------:R-:W-:Y:S05]  /*3070*/  BSYNC B1 ;  /* 0x0000000000017941 */ /* 0x000fea0003800000 */
.L_x_76:
[----:B-----5:R-:W-:Y:S01]  /*3080*/  FMUL R90, R174, R155 ;  /* 0x0000009bae5a7220 */ /* 0x020fe20000400000 */
[----:B------:R-:W-:Y:S01]  /*3090*/  ISETP.GT.AND P2, PT, R0, 0x30, P1 ;  /* 0x000000300000780c */ /* 0x000fe20000f44270 */
[----:B------:R-:W-:Y:S02]  /*30a0*/  BSSY B1, `(.L_x_78) ;  /* 0x0000005000017945 */ /* 0x000fe40003800000 */
[----:B------:R-:W-:-:S05]  /*30b0*/  FFMA R113, R113, R154, R90 ;  /* 0x0000009a71717223 */ /* 0x000fca000000005a */
[----:B------:R0:W-:Y:S05]  /*30c0*/  @P3 STG.E desc[UR36][R12.64+0xc4], R113 ;  /* 0x0000c4710c003986 */ /* 0x0001ea000c101924 */
[----:B------:R-:W-:Y:S05]  /*30d0*/  @!P2 BRA `(.L_x_79) ;  /* 0x000000000004a947 */ /* 0x000fea0003800000 */
[----:B------:R0:W5:Y:S02]  /*30e0*/  LDG.E.LTC128B R174, desc[UR36][R88.64+0xc0] ;  /* 0x0000c02458ae7981 */ /* 0x000164000c1e1920 */
.L_x_79:
[----:B------:R-:W-:Y:S05]  /*30f0*/  BSYNC B1 ;  /* 0x0000000000017941 */ /* 0x000fea0003800000 */
.L_x_78:
        /* <DEDUP_REMOVED lines=9> */
.L_x_81:
[----:B------:R-:W-:Y:S05]  /*3190*/  BSYNC B1 ;  /* 0x0000000000017941 */ /* 0x000fea0003800000 */
.L_x_80:
        /* <DEDUP_REMOVED lines=9> */
.L_x_83:
[----:B------:R-:W-:Y:S05]  /*3230*/  BSYNC B1 ;  /* 0x0000000000017941 */ /* 0x000fea0003800000 */
.L_x_82:
[----:B0----5:R-:W-:Y:S01]  /*3240*/  FMUL R91, R174, R155 ;  /* 0x0000009bae5b7220 */ /* 0x021fe20000400000 */
[----:B------:R-:W-:Y:S01]  /*3250*/  ISETP.GT.AND P3, PT, R0, 0x39, P0 ;  /* 0x000000390000780c */ /* 0x000fe20000764270 */
[----:B------:R-:W-:Y:S02]  /*3260*/  BSSY B1, `(.L_x_84) ;  /* 0x0000005000017945 */ /* 0x000fe40003800000 */
[----:B------:R-:W-:-:S05]  /*3270*/  FFMA R91, R116, R154, R91 ;  /* 0x0000009a745b7223 */ /* 0x000fca000000005b */
[----:B------:R0:W-:Y:S05]  /*3280*/  @P2 STG.E desc[UR36][R12.64+0xe0], R91 ;  /* 0x0000e05b0c002986 */ /* 0x0001ea000c101924 */
[----:B------:R-:W-:Y:S05]  /*3290*/  @!P3 BRA `(.L_x_85) ;  /* 0x000000000004b947 */ /* 0x000fea0003800000 */
[----:B------:R0:W5:Y:S02]  /*32a0*/  LDG.E.LTC128B R174, desc[UR36][R162.64+0xe4] ;  /* 0x0000e424a2ae7981 */ /* 0x000164000c1e1920 */
.L_x_85:
[----:B------:R-:W-:Y:S05]  /*32b0*/  BSYNC B1 ;  /* 0x0000000000017941 */ /* 0x000fea0003800000 */
.L_x_84:
[----:B-----5:R-:W-:Y:S01]  /*32c0*/  FMUL R90, R174, R155 ;  /* 0x0000009bae5a7220 */ /* 0x020fe20000400000 */
[----:B------:R-:W-:Y:S01]  /*32d0*/  ISETP.GT.AND P2, PT, R0, 0x38, P1 ;  /* 0x000000380000780c */ /* 0x000fe20000f44270 */
[----:B------:R-:W-:Y:S02]  /*32e0*/  BSSY B1, `(.L_x_86) ;  /* 0x0000005000017945 */ /* 0x000fe40003800000 */
[----:B------:R-:W-:-:S05]  /*32f0*/  FFMA R117, R117, R154, R90 ;  /* 0x0000009a75757223 */ /* 0x000fca000000005a */
[----:B------:R0:W-:Y:S05]  /*3300*/  @P3 STG.E desc[UR36][R12.64+0xe4], R117 ;  /* 0x0000e4750c003986 */ /* 0x0001ea000c101924 */
[----:B------:R-:W-:Y:S05]  /*3310*/  @!P2 BRA `(.L_x_87) ;  /* 0x000000000004a947 */ /* 0x000fea0003800000 */
[----:B------:R0:W5:Y:S02]  /*3320*/  LDG.E.LTC128B R174, desc[UR36][R88.64+0xe0] ;  /* 0x0000e02458ae7981 */ /* 0x000164000c1e1920 */
.L_x_87:
[----:B------:R-:W-:Y:S05]  /*3330*/  BSYNC B1 ;  /* 0x0000000000017941 */ /* 0x000fea0003800000 */
.L_x_86:
        /* <DEDUP_REMOVED lines=9> */
.L_x_89:
[----:B------:R-:W-:Y:S05]  /*33d0*/  BSYNC B1 ;  /* 0x0000000000017941 */ /* 0x000fea0003800000 */
.L_x_88:
        /* <DEDUP_REMOVED lines=9> */
.L_x_91:
[----:B------:R-:W-:Y:S05]  /*3470*/  BSYNC B1 ;  /* 0x0000000000017941 */ /* 0x000fea0003800000 */
.L_x_90:
[----:B0----5:R-:W-:Y:S01]  /*3480*/  FMUL R91, R174, R155 ;  /* 0x0000009bae5b7220 */ /* 0x021fe20000400000 */
[----:B------:R-:W-:Y:S01]  /*3490*/  ISETP.GT.AND P3, PT, R0, 0x41, P0 ;  /* 0x000000410000780c */ /* 0x000fe20000764270 */
[----:B------:R-:W-:Y:S02]  /*34a0*/  BSSY B1, `(.L_x_92) ;  /* 0x0000005000017945 */ /* 0x000fe40003800000 */
[----:B------:R-:W-:-:S05]  /*34b0*/  FFMA R91, R120, R154, R91 ;  /* 0x0000009a785b7223 */ /* 0x000fca000000005b */
[----:B------:R0:W-:Y:S05]  /*34c0*/  @P2 STG.E desc[UR36][R12.64+0x100], R91 ;  /* 0x0001005b0c002986 */ /* 0x0001ea000c101924 */
[----:B------:R-:W-:Y:S05]  /*34d0*/  @!P3 BRA `(.L_x_93) ;  /* 0x000000000004b947 */ /* 0x000fea0003800000 */
[----:B------:R0:W5:Y:S02]  /*34e0*/  LDG.E.LTC128B R174, desc[UR36][R162.64+0x104] ;  /* 0x00010424a2ae7981 */ /* 0x000164000c1e1920 */
.L_x_93:
[----:B------:R-:W-:Y:S05]  /*34f0*/  BSYNC B1 ;  /* 0x0000000000017941 */ /* 0x000fea0003800000 */
.L_x_92:
[----:B-----5:R-:W-:Y:S01]  /*3500*/  FMUL R90, R174, R155 ;  /* 0x0000009bae5a7220 */ /* 0x020fe20000400000 */
[----:B------:R-:W-:Y:S01]  /*3510*/  ISETP.GT.AND P2, PT, R0, 0x40, P1 ;  /* 0x000000400000780c */ /* 0x000fe20000f44270 */
[----:B------:R-:W-:Y:S02]  /*3520*/  BSSY B1, `(.L_x_94) ;  /* 0x0000005000017945 */ /* 0x000fe40003800000 */
[----:B------:R-:W-:-:S05]  /*3530*/  FFMA R121, R121, R154, R90 ;  /* 0x0000009a79797223 */ /* 0x000fca000000005a */
[----:B------:R0:W-:Y:S05]  /*3540*/  @P3 STG.E desc[UR36][R12.64+0x104], R121 ;  /* 0x000104790c003986 */ /* 0x0001ea000c101924 */
[----:B------:R-:W-:Y:S05]  /*3550*/  @!P2 BRA `(.L_x_95) ;  /* 0x000000000004a947 */ /* 0x000fea0003800000 */
[----:B------:R0:W5:Y:S02]  /*3560*/  LDG.E.LTC128B R174, desc[UR36][R88.64+0x100] ;  /* 0x0001002458ae7981 */ /* 0x000164000c1e1920 */
.L_x_95:
[----:B------:R-:W-:Y:S05]  /*3570*/  BSYNC B1 ;  /* 0x0000000000017941 */ /* 0x000fea0003800000 */
.L_x_94:
        /* <DEDUP_REMOVED lines=9> */
.L_x_97:
[----:B------:R-:W-:Y:S05]  /*3610*/  BSYNC B1 ;  /* 0x0000000000017941 */ /* 0x000fea0003800000 */
.L_x_96:
        /* <DEDUP_REMOVED lines=9> */
.L_x_99:
[----:B------:R-:W-:Y:S05]  /*36b0*/  BSYNC B1 ;  /* 0x0000000000017941 */ /* 0x000fea0003800000 */
.L_x_98:
[----:B0----5:R-:W-:Y:S01]  /*36c0*/  FMUL R91, R174, R155 ;  /* 0x0000009bae5b7220 */ /* 0x021fe20000400000 */
[----:B------:R-:W-:Y:S01]  /*36d0*/  ISETP.GT.AND P3, PT, R0, 0x49, P0 ;  /* 0x000000490000780c */ /* 0x000fe20000764270 */
[----:B------:R-:W-:Y:S02]  /*36e0*/  BSSY B1, `(.L_x_100) ;  /* 0x0000005000017945 */ /* 0x000fe40003800000 */
[----:B------:R-:W-:-:S05]  /*36f0*/  FFMA R91, R124, R154, R91 ;  /* 0x0000009a7c5b7223 */ /* 0x000fca000000005b */
[----:B------:R0:W-:Y:S05]  /*3700*/  @P2 STG.E desc[UR36][R12.64+0x120], R91 ;  /* 0x0001205b0c002986 */ /* 0x0001ea000c101924 */
[----:B------:R-:W-:Y:S05]  /*3710*/  @!P3 BRA `(.L_x_101) ;  /* 0x000000000004b947 */ /* 0x000fea0003800000 */
[----:B------:R0:W5:Y:S02]  /*3720*/  LDG.E.LTC128B R174, desc[UR36][R162.64+0x124] ;  /* 0x00012424a2ae7981 */ /* 0x000164000c1e1920 */
.L_x_101:
[----:B------:R-:W-:Y:S05]  /*3730*/  BSYNC B1 ;  /* 0x0000000000017941 */ /* 0x000fea0003800000 */
.L_x_100:
[----:B-----5:R-:W-:Y:S01]  /*3740*/  FMUL R90, R174, R155 ;  /* 0x0000009bae5a7220 */ /* 0x020fe20000400000 */
[----:B------:R-:W-:Y:S01]  /*3750*/  ISETP.GT.AND P2, PT, R0, 0x48, P1 ;  /* 0x000000480000780c */ /* 0x000fe20000f44270 */
[----:B------:R-:W-:Y:S02]  /*3760*/  BSSY B1, `(.L_x_102) ;  /* 0x0000005000017945 */ /* 0x000fe40003800000 */
[----:B------:R-:W-:-:S05]  /*3770*/  FFMA R125, R125, R154, R90 ;  /* 0x0000009a7d7d7223 */ /* 0x000fca000000005a */
[----:B------:R0:W-:Y:S05]  /*3780*/  @P3 STG.E desc[UR36][R12.64+0x124], R125 ;  /* 0x0001247d0c003986 */ /* 0x0001ea000c101924 */
[----:B------:R-:W-:Y:S05]  /*3790*/  @!P2 BRA `(.L_x_103) ;  /* 0x000000000004a947 */ /* 0x000fea0003800000 */
[----:B------:R0:W5:Y:S02]  /*37a0*/  LDG.E.LTC128B R174, desc[UR36][R88.64+0x120] ;  /* 0x0001202458ae7981 */ /* 0x000164000c1e1920 */
.L_x_103:
[----:B------:R-:W-:Y:S05]  /*37b0*/  BSYNC B1 ;  /* 0x0000000000017941 */ /* 0x000fea0003800000 */
.L_x_102:
        /* <DEDUP_REMOVED lines=9> */
.L_x_105:
[----:B------:R-:W-:Y:S05]  /*3850*/  BSYNC B1 ;  /* 0x0000000000017941 */ /* 0x000fea0003800000 */
.L_x_104:
        /* <DEDUP_REMOVED lines=9> */
.L_x_107:
[----:B------:R-:W-:Y:S05]  /*38f0*/  BSYNC B1 ;  /* 0x0000000000017941 */ /* 0x000fea0003800000 */
.L_x_106:
[----:B0----5:R-:W-:Y:S01]  /*3900*/  FMUL R91, R174, R155 ;  /* 0x0000009bae5b7220 */ /* 0x021fe20000400000 */
[----:B------:R-:W-:Y:S01]  /*3910*/  ISETP.GT.AND P3, PT, R0, 0x51, P0 ;  /* 0x000000510000780c */ /* 0x000fe20000764270 */
[----:B------:R-:W-:Y:S02]  /*3920*/  BSSY B1, `(.L_x_108) ;  /* 0x0000005000017945 */ /* 0x000fe40003800000 */
[----:B------:R-:W-:-:S05]  /*3930*/  FFMA R91, R128, R154, R91 ;  /* 0x0000009a805b7223 */ /* 0x000fca000000005b */
[----:B------:R0:W-:Y:S05]  /*3940*/  @P2 STG.E desc[UR36][R12.64+0x140], R91 ;  /* 0x0001405b0c002986 */ /* 0x0001ea000c101924 */
[----:B------:R-:W-:Y:S05]  /*3950*/  @!P3 BRA `(.L_x_109) ;  /* 0x000000000004b947 */ /* 0x000fea0003800000 */
[----:B------:R0:W5:Y:S02]  /*3960*/  LDG.E.LTC128B R174, desc[UR36][R162.64+0x144] ;  /* 0x00014424a2ae7981 */ /* 0x000164000c1e1920 */
.L_x_109:
[----:B------:R-:W-:Y:S05]  /*3970*/  BSYNC B1 ;  /* 0x0000000000017941 */ /* 0x000fea0003800000 */
.L_x_108:
[----:B-----5:R-:W-:Y:S01]  /*3980*/  FMUL R90, R174, R155 ;  /* 0x0000009bae5a7220 */ /* 0x020fe20000400000 */
[----:B------:R-:W-:Y:S01]  /*3990*/  ISETP.GT.AND P2, PT, R0, 0x50, P1 ;  /* 0x000000500000780c */ /* 0x000fe20000f44270 */
[----:B------:R-:W-:Y:S02]  /*39a0*/  BSSY B1, `(.L_x_110) ;  /* 0x0000005000017945 */ /* 0x000fe40003800000 */
[----:B------:R-:W-:-:S05]  /*39b0*/  FFMA R129, R129, R154, R90 ;  /* 0x0000009a81817223 */ /* 0x000fca000000005a */
[----:B------:R0:W-:Y:S05]  /*39c0*/  @P3 STG.E desc[UR36][R12.64+0x144], R129 ;  /* 0x000144810c003986 */ /* 0x0001ea000c101924 */
[----:B------:R-:W-:Y:S05]  /*39d0*/  @!P2 BRA `(.L_x_111) ;  /* 0x000000000004a947 */ /* 0x000fea0003800000 */
[----:B------:R0:W5:Y:S02]  /*39e0*/  LDG.E.LTC128B R174, desc[UR36][R88.64+0x140] ;  /* 0x0001402458ae7981 */ /* 0x000164000c1e1920 */
.L_x_111:
[----:B------:R-:W-:Y:S05]  /*39f0*/  BSYNC B1 ;  /* 0x0000000000017941 */ /* 0x000fea0003800000 */
.L_x_110:
        /* <DEDUP_REMOVED lines=9> */
.L_x_113:
[----:B------:R-:W-:Y:S05]  /*3a90*/  BSYNC B1 ;  /* 0x0000000000017941 */ /* 0x000fea0003800000 */
.L_x_112:
        /* <DEDUP_REMOVED lines=9> */
.L_x_115:
[----:B------:R-:W-:Y:S05]  /*3b30*/  BSYNC B1 ;  /* 0x0000000000017941 */ /* 0x000fea0003800000 */
.L_x_114:
[----:B0----5:R-:W-:Y:S01]  /*3b40*/  FMUL R91, R174, R155 ;  /* 0x0000009bae5b7220 */ /* 0x021fe20000400000 */
[----:B------:R-:W-:Y:S01]  /*3b50*/  ISETP.GT.AND P3, PT, R0, 0x59, P0 ;  /* 0x000000590000780c */ /* 0x000fe20000764270 */
[----:B------:R-:W-:Y:S02]  /*3b60*/  BSSY B1, `(.L_x_116) ;  /* 0x0000005000017945 */ /* 0x000fe40003800000 */
[----:B------:R-:W-:-:S05]  /*3b70*/  FFMA R91, R132, R154, R91 ;  /* 0x0000009a845b7223 */ /* 0x000fca000000005b */
[----:B------:R0:W-:Y:S05]  /*3b80*/  @P2 STG.E desc[UR36][R12.64+0x160], R91 ;  /* 0x0001605b0c002986 */ /* 0x0001ea000c101924 */
[----:B------:R-:W-:Y:S05]  /*3b90*/  @!P3 BRA `(.L_x_117) ;  /* 0x000000000004b947 */ /* 0x000fea0003800000 */
[----:B------:R0:W5:Y:S02]  /*3ba0*/  LDG.E.LTC128B R174, desc[UR36][R162.64+0x164] ;  /* 0x00016424a2ae7981 */ /* 0x000164000c1e1920 */
.L_x_117:
[----:B------:R-:W-:Y:S05]  /*3bb0*/  BSYNC B1 ;  /* 0x0000000000017941 */ /* 0x000fea0003800000 */
.L_x_116:
[----:B-----5:R-:W-:Y:S01]  /*3bc0*/  FMUL R90, R174, R155 ;  /* 0x0000009bae5a7220 */ /* 0x020fe20000400000 */
[----:B------:R-:W-:Y:S01]  /*3bd0*/  ISETP.GT.AND P2, PT, R0, 0x58, P1 ;  /* 0x000000580000780c */ /* 0x000fe20000f44270 */
[----:B------:R-:W-:Y:S02]  /*3be0*/  BSSY B1, `(.L_x_118) ;  /* 0x0000005000017945 */ /* 0x000fe40003800000 */
[----:B------:R-:W-:-:S05]  /*3bf0*/  FFMA R133, R133, R154, R90 ;  /* 0x0000009a85857223 */ /* 0x000fca000000005a */
[----:B------:R0:W-:Y:S05]  /*3c00*/  @P3 STG.E desc[UR36][R12.64+0x164], R133 ;  /* 0x000164850c003986 */ /* 0x0001ea000c101924 */
[----:B------:R-:W-:Y:S05]  /*3c10*/  @!P2 BRA `(.L_x_119) ;  /* 0x000000000004a947 */ /* 0x000fea0003800000 */
[----:B------:R0:W5:Y:S02]  /*3c20*/  LDG.E.LTC128B R174, desc[UR36][R88.64+0x160] ;  /* 0x0001602458ae7981 */ /* 0x000164000c1e1920 */
.L_x_119:
[----:B------:R-:W-:Y:S05]  /*3c30*/  BSYNC B1 ;  /* 0x0000000000017941 */ /* 0x000fea0003800000 */
.L_x_118:
        /* <DEDUP_REMOVED lines=9> */
.L_x_121:
[----:B------:R-:W-:Y:S05]  /*3cd0*/  BSYNC B1 ;  /* 0x0000000000017941 */ /* 0x000fea0003800000 */
.L_x_120:
        /* <DEDUP_REMOVED lines=9> */
.L_x_123:
[----:B------:R-:W-:Y:S05]  /*3d70*/  BSYNC B1 ;  /* 0x0000000000017941 */ /* 0x000fea0003800000 */
.L_x_122:
[----:B0----5:R-:W-:Y:S01]  /*3d80*/  FMUL R91, R174, R155 ;  /* 0x0000009bae5b7220 */ /* 0x021fe20000400000 */
[----:B------:R-:W-:Y:S01]  /*3d90*/  ISETP.GT.AND P3, PT, R0, 0x61, P0 ;  /* 0x000000610000780c */ /* 0x000fe20000764270 */
[----:B------:R-:W-:Y:S02]  /*3da0*/  BSSY B1, `(.L_x_124) ;  /* 0x0000005000017945 */ /* 0x000fe40003800000 */
[----:B------:R-:W-:-:S05]  /*3db0*/  FFMA R91, R136, R154, R91 ;  /* 0x0000009a885b7223 */ /* 0x000fca000000005b */
[----:B------:R0:W-:Y:S05]  /*3dc0*/  @P2 STG.E desc[UR36][R12.64+0x180], R91 ;  /* 0x0001805b0c002986 */ /* 0x0001ea000c101924 */
[----:B------:R-:W-:Y:S05]  /*3dd0*/  @!P3 BRA `(.L_x_125) ;  /* 0x000000000004b947 */ /* 0x000fea0003800000 */
[----:B------:R0:W5:Y:S02]  /*3de0*/  LDG.E.LTC128B R174, desc[UR36][R162.64+0x184] ;  /* 0x00018424a2ae7981 */ /* 0x000164000c1e1920 */
.L_x_125:
[----:B------:R-:W-:Y:S05]  /*3df0*/  BSYNC B1 ;  /* 0x0000000000017941 */ /* 0x000fea0003800000 */
.L_x_124:
[----:B-----5:R-:W-:Y:S01]  /*3e00*/  FMUL R90, R174, R155 ;  /* 0x0000009bae5a7220 */ /* 0x020fe20000400000 */
[----:B------:R-:W-:Y:S01]  /*3e10*/  ISETP.GT.AND P2, PT, R0, 0x60, P1 ;  /* 0x000000600000780c */ /* 0x000fe20000f44270 */
[----:B------:R-:W-:Y:S02]  /*3e20*/  BSSY B1, `(.L_x_126) ;  /* 0x0000005000017945 */ /* 0x000fe40003800000 */
[----:B------:R-:W-:-:S05]  /*3e30*/  FFMA R137, R137, R154, R90 ;  /* 0x0000009a89897223 */ /* 0x000fca000000005a */
[----:B------:R0:W-:Y:S05]  /*3e40*/  @P3 STG.E desc[UR36][R12.64+0x184], R137 ;  /* 0x000184890c003986 */ /* 0x0001ea000c101924 */
[----:B------:R-:W-:Y:S05]  /*3e50*/  @!P2 BRA `(.L_x_127) ;  /* 0x000000000004a947 */ /* 0x000fea0003800000 */
[----:B------:R0:W5:Y:S02]  /*3e60*/  LDG.E.LTC128B R174, desc[UR36][R88.64+0x180] ;  /* 0x0001802458ae7981 */ /* 0x000164000c1e1920 */
.L_x_127:
[----:B------:R-:W-:Y:S05]  /*3e70*/  BSYNC B1 ;  /* 0x0000000000017941 */ /* 0x000fea0003800000 */
.L_x_126:
        /* <DEDUP_REMOVED lines=9> */
.L_x_129:
[----:B------:R-:W-:Y:S05]  /*3f10*/  BSYNC B1 ;  /* 0x0000000000017941 */ /* 0x000fea0003800000 */
.L_x_128:
        /* <DEDUP_REMOVED lines=9> */
.L_x_131:
[----:B------:R-:W-:Y:S05]  /*3fb0*/  BSYNC B1 ;  /* 0x0000000000017941 */ /* 0x000fea0003800000 */
.L_x_130:
[----:B0----5:R-:W-:Y:S01]  /*3fc0*/  FMUL R91, R174, R155 ;  /* 0x0000009bae5b7220 */ /* 0x021fe20000400000 */
[----:B------:R-:W-:Y:S01]  /*3fd0*/  ISETP.GT.AND P3, PT, R0, 0x69, P0 ;  /* 0x000000690000780c */ /* 0x000fe20000764270 */
[----:B------:R-:W-:Y:S02]  /*3fe0*/  BSSY B1, `(.L_x_132) ;  /* 0x0000005000017945 */ /* 0x000fe40003800000 */
[----:B------:R-:W-:-:S05]  /*3ff0*/  FFMA R91, R140, R154, R91 ;  /* 0x0000009a8c5b7223 */ /* 0x000fca000000005b */
[----:B------:R0:W-:Y:S05]  /*4000*/  @P2 STG.E desc[UR36][R12.64+0x1a0], R91 ;  /* 0x0001a05b0c002986 */ /* 0x0001ea000c101924 */
[----:B------:R-:W-:Y:S05]  /*4010*/  @!P3 BRA `(.L_x_133) ;  /* 0x000000000004b947 */ /* 0x000fea0003800000 */
[----:B------:R0:W5:Y:S02]  /*4020*/  LDG.E.LTC128B R174, desc[UR36][R162.64+0x1a4] ;  /* 0x0001a424a2ae7981 */ /* 0x000164000c1e1920 */
.L_x_133:
[----:B------:R-:W-:Y:S05]  /*4030*/  BSYNC B1 ;  /* 0x0000000000017941 */ /* 0x000fea0003800000 */
.L_x_132:
[----:B-----5:R-:W-:Y:S01]  /*4040*/  FMUL R90, R174, R155 ;  /* 0x0000009bae5a7220 */ /* 0x020fe20000400000 */
[----:B------:R-:W-:Y:S01]  /*4050*/  ISETP.GT.AND P2, PT, R0, 0x68, P1 ;  /* 0x000000680000780c */ /* 0x000fe20000f44270 */
[----:B------:R-:W-:Y:S02]  /*4060*/  BSSY B1, `(.L_x_134) ;  /* 0x0000005000017945 */ /* 0x000fe40003800000 */
[----:B------:R-:W-:-:S05]  /*4070*/  FFMA R141, R141, R154, R90 ;  /* 0x0000009a8d8d7223 */ /* 0x000fca000000005a */
[----:B------:R0:W-:Y:S05]  /*4080*/  @P3 STG.E desc[UR36][R12.64+0x1a4], R141 ;  /* 0x0001a48d0c003986 */ /* 0x0001ea000c101924 */
[----:B------:R-:W-:Y:S05]  /*4090*/  @!P2 BRA `(.L_x_135) ;  /* 0x000000000004a947 */ /* 0x000fea0003800000 */
[----:B------:R0:W5:Y:S02]  /*40a0*/  LDG.E.LTC128B R174, desc[UR36][R88.64+0x1a0] ;  /* 0x0001a02458ae7981 */ /* 0x000164000c1e1920 */
.L_x_135:
[----:B------:R-:W-:Y:S05]  /*40b0*/  BSYNC B1 ;  /* 0x0000000000017941 */ /* 0x000fea0003800000 */
.L_x_134:
        /* <DEDUP_REMOVED lines=9> */
.L_x_137:
[----:B------:R-:W-:Y:S05]  /*4150*/  BSYNC B1 ;  /* 0x0000000000017941 */ /* 0x000fea0003800000 */
.L_x_136:
        /* <DEDUP_REMOVED lines=9> */
.L_x_139:
[----:B------:R-:W-:Y:S05]  /*41f0*/  BSYNC B1 ;  /* 0x0000000000017941 */ /* 0x000fea0003800000 */
.L_x_138:
[----:B0----5:R-:W-:Y:S01]  /*4200*/  FMUL R91, R174, R155 ;  /* 0x0000009bae5b7220 */ /* 0x021fe20000400000 */
[----:B------:R-:W-:Y:S01]  /*4210*/  ISETP.GT.AND P3, PT, R0, 0x71, P0 ;  /* 0x000000710000780c */ /* 0x000fe20000764270 */
[----:B------:R-:W-:Y:S02]  /*4220*/  BSSY B1, `(.L_x_140) ;  /* 0x0000005000017945 */ /* 0x000fe40003800000 */
[----:B------:R-:W-:-:S05]  /*4230*/  FFMA R91, R144, R154, R91 ;  /* 0x0000009a905b7223 */ /* 0x000fca000000005b */
[----:B------:R0:W-:Y:S05]  /*4240*/  @P2 STG.E desc[UR36][R12.64+0x1c0], R91 ;  /* 0x0001c05b0c002986 */ /* 0x0001ea000c101924 */
[----:B------:R-:W-:Y:S05]  /*4250*/  @!P3 BRA `(.L_x_141) ;  /* 0x000000000004b947 */ /* 0x000fea0003800000 */
[----:B------:R0:W5:Y:S02]  /*4260*/  LDG.E.LTC128B R174, desc[UR36][R162.64+0x1c4] ;  /* 0x0001c424a2ae7981 */ /* 0x000164000c1e1920 */
.L_x_141:
[----:B------:R-:W-:Y:S05]  /*4270*/  BSYNC B1 ;  /* 0x0000000000017941 */ /* 0x000fea0003800000 */
.L_x_140:
[----:B-----5:R-:W-:Y:S01]  /*4280*/  FMUL R90, R174, R155 ;  /* 0x0000009bae5a7220 */ /* 0x020fe20000400000 */
[----:B------:R-:W-:Y:S01]  /*4290*/  ISETP.GT.AND P2, PT, R0, 0x70, P1 ;  /* 0x000000700000780c */ /* 0x000fe20000f44270 */
[----:B------:R-:W-:Y:S02]  /*42a0*/  BSSY B1, `(.L_x_142) ;  /* 0x0000005000017945 */ /* 0x000fe40003800000 */
[----:B------:R-:W-:-:S05]  /*42b0*/  FFMA R145, R145, R154, R90 ;  /* 0x0000009a91917223 */ /* 0x000fca000000005a */
[----:B------:R0:W-:Y:S05]  /*42c0*/  @P3 STG.E desc[UR36][R12.64+0x1c4], R145 ;  /* 0x0001c4910c003986 */ /* 0x0001ea000c101924 */
[----:B------:R-:W-:Y:S05]  /*42d0*/  @!P2 BRA `(.L_x_143) ;  /* 0x000000000004a947 */ /* 0x000fea0003800000 */
[----:B------:R0:W5:Y:S02]  /*42e0*/  LDG.E.LTC128B R174, desc[UR36][R88.64+0x1c0] ;  /* 0x0001c02458ae7981 */ /* 0x000164000c1e1920 */
.L_x_143:
[----:B------:R-:W-:Y:S05]  /*42f0*/  BSYNC B1 ;  /* 0x0000000000017941 */ /* 0x000fea0003800000 */
.L_x_142:
        /* <DEDUP_REMOVED lines=9> */
.L_x_145:
[----:B------:R-:W-:Y:S05]  /*4390*/  BSYNC B1 ;  /* 0x0000000000017941 */ /* 0x000fea0003800000 */
.L_x_144:
        /* <DEDUP_REMOVED lines=9> */
.L_x_147:
[----:B------:R-:W-:Y:S05]  /*4430*/  BSYNC B1 ;  /* 0x0000000000017941 */ /* 0x000fea0003800000 */
.L_x_146:
[----:B0----5:R-:W-:Y:S01]  /*4440*/  FMUL R91, R174, R155 ;  /* 0x0000009bae5b7220 */ /* 0x021fe20000400000 */
[----:B------:R-:W-:Y:S01]  /*4450*/  ISETP.GT.AND P0, PT, R0, 0x79, P0 ;  /* 0x000000790000780c */ /* 0x000fe20000704270 */
[----:B------:R-:W-:Y:S01]  /*4460*/  BSSY B1, `(.L_x_148) ;  /* 0x0000006000017945 */ /* 0x000fe20003800000 */
[----:B------:R-:W-:Y:S01]  /*4470*/  IADD3 R153, P2, R153, 0x80, RZ ;  /* 0x0000008099997810 */ /* 0x000fe20007f5e0ff */
[----:B------:R-:W-:-:S05]  /*4480*/  FFMA R91, R148, R154, R91 ;  /* 0x0000009a945b7223 */ /* 0x000fca000000005b */
[----:B------:R0:W-:Y:S05]  /*4490*/  @P4 STG.E desc[UR36][R12.64+0x1e0], R91 ;  /* 0x0001e05b0c004986 */ /* 0x0001ea000c101924 */
[----:B------:R-:W-:Y:S05]  /*44a0*/  @!P0 BRA `(.L_x_149) ;  /* 0x0000000000048947 */ /* 0x000fea0003800000 */
[----:B------:R0:W5:Y:S02]  /*44b0*/  LDG.E.LTC128B R174, desc[UR36][R162.64+0x1e4] ;  /* 0x0001e424a2ae7981 */ /* 0x000164000c1e1920 */
.L_x_149:
[----:B------:R-:W-:Y:S05]  /*44c0*/  BSYNC B1 ;  /* 0x0000000000017941 */ /* 0x000fea0003800000 */
.L_x_148:
[----:B------:R-:W-:Y:S01]  /*44d0*/  IADD3.X R9, RZ, R9, RZ, P2, !PT ;  /* 0x00000009ff097210 */ /* 0x000fe200017fe4ff */
[----:B-----5:R-:W-:Y:S01]  /*44e0*/  FMUL R8, R174, R155 ;  /* 0x0000009bae087220 */ /* 0x020fe20000400000 */
[----:B------:R-:W-:Y:S01]  /*44f0*/  ISETP.GT.AND P2, PT, R0, 0x78, P1 ;  /* 0x000000780000780c */ /* 0x000fe20000f44270 */
[----:B------:R-:W-:Y:S02]  /*4500*/  BSSY B1, `(.L_x_150) ;  /* 0x0000008000017945 */ /* 0x000fe40003800000 */
[----:B------:R-:W-:Y:S01]  /*4510*/  FFMA R149, R149, R154, R8 ;  /* 0x0000009a95957223 */ /* 0x000fe20000000008 */
[----:B------:R-:W-:Y:S02]  /*4520*/  IMAD R90, R9, R156, RZ ;  /* 0x0000009c095a7224 */ /* 0x000fe400078e02ff */
[----:B------:R-:W-:Y:S02]  /*4530*/  @P0 IMAD.MOV.U32 R8, RZ, RZ, R12 ;  /* 0x000000ffff080224 */ /* 0x000fe400078e000c */
[----:B------:R-:W-:-:S05]  /*4540*/  @P0 IMAD.MOV.U32 R9, RZ, RZ, R13 ;  /* 0x000000ffff090224 */ /* 0x000fca00078e000d */
[----:B------:R0:W-:Y:S01]  /*4550*/  @P0 STG.E desc[UR36][R8.64+0x1e4], R149 ;  /* 0x0001e49508000986 */ /* 0x0001e2000c101924 */
[----:B------:R-:W-:Y:S05]  /*4560*/  @!P2 BRA `(.L_x_151) ;  /* 0x000000000004a947 */ /* 0x000fea0003800000 */
[----:B------:R0:W5:Y:S02]  /*4570*/  LDG.E.LTC128B R174, desc[UR36][R88.64+0x1e0] ;  /* 0x0001e02458ae7981 */ /* 0x000164000c1e1920 */
.L_x_151:
[----:B------:R-:W-:Y:S05]  /*4580*/  BSYNC B1 ;  /* 0x0000000000017941 */ /* 0x000fea0003800000 */
.L_x_150:
[----:B0----5:R-:W-:Y:S01]  /*4590*/  FMUL R9, R174, R155 ;  /* 0x0000009bae097220 */ /* 0x021fe20000400000 */
[----:B------:R-:W-:Y:S01]  /*45a0*/  @P2 MOV R8, R168 ;  /* 0x000000a800082202 */ /* 0x000fe20000000f00 */
[----:B------:R-:W-:Y:S01]  /*45b0*/  IMAD R93, R153, R157, R90 ;  /* 0x0000009d995d7224 */ /* 0x000fe200078e025a */
[----:B------:R-:W-:Y:S01]  /*45c0*/  ISETP.GT.AND P1, PT, R0, 0x79, P1 ;  /* 0x000000790000780c */ /* 0x000fe20000f24270 */
[----:B------:R-:W-:Y:S01]  /*45d0*/  FFMA R95, R150, R154, R9 ;  /* 0x0000009a965f7223 */ /* 0x000fe20000000009 */
[----:B------:R-:W-:Y:S01]  /*45e0*/  @P2 IMAD.MOV.U32 R9, RZ, RZ, R169 ;  /* 0x000000ffff092224 */ /* 0x000fe200078e00a9 */
[----:B------:R-:W-:Y:S01]  /*45f0*/  ISETP.GT.AND P0, PT, R3, 0x80, PT ;  /* 0x000000800300780c */ /* 0x000fe20003f04270 */
[----:B------:R-:W-:Y:S01]  /*4600*/  IMAD.WIDE.U32 R90, R153, R156, R20 ;  /* 0x0000009c995a7225 */ /* 0x000fe200078e0014 */
[----:B------:R-:W-:Y:S02]  /*4610*/  BSSY B1, `(.L_x_152) ;  /* 0x0000006000017945 */ /* 0x000fe40003800000 */
[----:B------:R0:W-:Y:S01]  /*4620*/  @P2 STG.E desc[UR36][R8.64+0x1e0], R95 ;  /* 0x0001e05f08002986 */ /* 0x0001e2000c101924 */
[----:B------:R-:W-:Y:S01]  /*4630*/  ISETP.GT.AND P5, PT, R0, RZ, P0 ;  /* 0x000000ff0000720c */ /* 0x000fe200007a4270 */
[----:B------:R-:W-:-:S04]  /*4640*/  IMAD.IADD R92, R91, 0x1, R93 ;  /* 0x000000015b5c7824 */ /* 0x000fc800078e025d */
[----:B------:R-:W-:Y:S08]  /*4650*/  @!P1 BRA `(.L_x_153) ;  /* 0x0000000000049947 */ /* 0x000ff00003800000 */
[----:B------:R0:W5:Y:S02]  /*4660*/  LDG.E.LTC128B R174, desc[UR36][R88.64+0x1e4] ;  /* 0x0001e42458ae7981 */ /* 0x000164000c1e1920 */
.L_x_153:
[----:B------:R-:W-:Y:S05]  /*4670*/  BSYNC B1 ;  /* 0x0000000000017941 */ /* 0x000fea0003800000 */
.L_x_152:
[----:B0--3-5:R-:W-:Y:S01]  /*4680*/  FMUL R88, R174, R155 ;  /* 0x0000009bae587220 */ /* 0x029fe20000400000 */
[----:B------:R-:W-:-:S03]  /*4690*/  LEA R8, P2, R90, R10, 0x2 ;  /* 0x0000000a5a087211 */ /* 0x000fc600078410ff */
[----:B------:R-:W-:Y:S01]  /*46a0*/  FFMA R151, R151, R154, R88 ;  /* 0x0000009a97977223 */ /* 0x000fe20000000058 */
[----:B------:R-:W-:-:S04]  /*46b0*/  LEA.HI.X R9, R90, R11, R92, 0x2, P2 ;  /* 0x0000000b5a097211 */ /* 0x000fc800010f145c */
[----:B------:R0:W-:Y:S04]  /*46c0*/  @P1 STG.E desc[UR36][R168.64+0x1e4], R151 ;  /* 0x0001e497a8001986 */ /* 0x0001e8000c101924 */
[----:B------:R3:W2:Y:S01]  /*46d0*/  @P5 LDG.E.LTC128B R174, desc[UR36][R8.64] ;  /* 0x0000002408ae5981 */ /* 0x0006a2000c1e1920 */
[-C--:B------:R-:W-:Y:S01]  /*46e0*/  IMAD.WIDE.U32 R88, R153, R156.reuse, R6 ;  /* 0x0000009c99587225 */ /* 0x080fe200078e0006 */
[----:B------:R-:W-:Y:S01]  /*46f0*/  SHF.L.U64.HI R97, R4, 0x9, R5 ;  /* 0x0000000904617819 */ /* 0x000fe20000010205 */
[----:B------:R-:W-:Y:S01]  /*4700*/  BSSY B1, `(.L_x_154) ;  /* 0x0000013000017945 */ /* 0x000fe20003800000 */
[----:B------:R-:W-:Y:S01]  /*4710*/  ISETP.GT.AND P4, PT, R0, 0x1, P0 ;  /* 0x000000010000780c */ /* 0x000fe20000784270 */
[----:B------:R-:W-:Y:S01]  /*4720*/  IMAD.SHL.U32 R95, R4, 0x200, RZ ;  /* 0x00000200045f7824 */ /* 0x000fe200078e00ff */
[----:B------:R-:W-:Y:S01]  /*4730*/  IADD3 R89, R93, R89, RZ ;  /* 0x000000595d597210 */ /* 0x000fe20007ffe0ff */
[----:B------:R-:W-:-:S04]  /*4740*/  IMAD.WIDE.U32 R156, R153, R156, R160 ;  /* 0x0000009c999c7225 */ /* 0x000fc800078e00a0 */
[----:B------:R-:W-:Y:S01]  /*4750*/  IMAD.WIDE.U32 R90, R23, R14, R88 ;  /* 0x0000000e175a7225 */ /* 0x000fe200078e0058 */
[----:B------:R-:W-:Y:S02]  /*4760*/  IADD3 R88, P2, R95, R12, RZ ;  /* 0x0000000c5f587210 */ /* 0x000fe40007f5e0ff */
[----:B------:R-:W-:Y:S01]  /*4770*/  IADD3 R158, P3, R158, R156, RZ ;  /* 0x0000009c9e9e7210 */ /* 0x000fe20007f7e0ff */
[----:B---3--:R-:W-:Y:S01]  /*4780*/  IMAD.IADD R8, R15, 0x1, R91 ;  /* 0x000000010f087824 */ /* 0x008fe200078e025b */
[----:B------:R-:W-:Y:S01]  /*4790*/  IADD3.X R89, R97, R13, RZ, P2, !PT ;  /* 0x0000000d61597210 */ /* 0x000fe200017fe4ff */
[----:B------:R-:W-:Y:S01]  /*47a0*/  IMAD.IADD R157, R93, 0x1, R157 ;  /* 0x000000015d9d7824 */ /* 0x000fe200078e029d */
[----:B------:R-:W-:Y:S02]  /*47b0*/  LEA R4, P1, R90, R10, 0x2 ;  /* 0x0000000a5a047211 */ /* 0x000fe400078210ff */
[----:B------:R-:W-:Y:S01]  /*47c0*/  IADD3 R92, P2, R6, R156, RZ ;  /* 0x0000009c065c7210 */ /* 0x000fe20007f5e0ff */
[----:B--2---:R-:W-:-:S04]  /*47d0*/  FMUL R5, R174, R155 ;  /* 0x0000009bae057220 */ /* 0x004fc80000400000 */
[----:B------:R-:W-:Y:S01]  /*47e0*/  FFMA R9, R24, R154, R5 ;  /* 0x0000009a18097223 */ /* 0x000fe20000000005 */
[----:B------:R-:W-:-:S04]  /*47f0*/  LEA.HI.X R5, R90, R11, R8, 0x2, P1 ;  /* 0x0000000b5a057211 */ /* 0x000fc800008f1408 */
[----:B------:R0:W-:Y:S01]  /*4800*/  @P5 STG.E desc[UR36][R88.64], R9 ;  /* 0x0000000958005986 */ /* 0x0001e2000c101924 */
[----:B------:R-:W-:Y:S05]  /*4810*/  @!P4 BRA `(.L_x_155) ;  /* 0x000000000004c947 */ /* 0x000fea0003800000 */
[----:B------:R2:W5:Y:S02]  /*4820*/  LDG.E.LTC128B R174, desc[UR36][R4.64+0x4] ;  /* 0x0000042404ae7981 */ /* 0x000564000c1e1920 */
.L_x_155:
[----:B------:R-:W-:Y:S05]  /*4830*/  BSYNC B1 ;  /* 0x0000000000017941 */ /* 0x000fea0003800000 */
.L_x_154:
[----:B-----5:R-:W-:Y:S01]  /*4840*/  FMUL R6, R174, R155 ;  /* 0x0000009bae067220 */ /* 0x020fe20000400000 */
[----:B------:R-:W-:Y:S01]  /*4850*/  @P4 IMAD.MOV.U32 R24, RZ, RZ, R88 ;  /* 0x000000ffff184224 */ /* 0x000fe200078e0058 */
[----:B------:R-:W-:Y:S01]  /*4860*/  ISETP.GT.AND P1, PT, R3, 0x88, PT ;  /* 0x000000880300780c */ /* 0x000fe20003f24270 */
[----:B------:R-:W-:Y:S02]  /*4870*/  IMAD.X R3, R157, 0x1, R21, P3 ;  /* 0x000000019d037824 */ /* 0x000fe400018e0615 */
[----:B0-----:R-:W-:Y:S01]  /*4880*/  FFMA R9, R25, R154, R6 ;  /* 0x0000009a19097223 */ /* 0x001fe20000000006 */
[----:B------:R-:W-:Y:S01]  /*4890*/  @P4 IMAD.MOV.U32 R25, RZ, RZ, R89 ;  /* 0x000000ffff194224 */ /* 0x000fe200078e0059 */
[----:B------:R-:W-:Y:S01]  /*48a0*/  IADD3.X R93, R7, R157, RZ, P2, !PT ;  /* 0x0000009d075d7210 */ /* 0x000fe200017fe4ff */
[----:B------:R-:W-:Y:S01]  /*48b0*/  BSSY B1, `(.L_x_156) ;  /* 0x000000a000017945 */ /* 0x000fe20003800000 */
[----:B------:R-:W-:Y:S02]  /*48c0*/  ISETP.GT.AND P2, PT, R0, RZ, P1 ;  /* 0x000000ff0000720c */ /* 0x000fe40000f44270 */
[----:B------:R0:W-:Y:S01]  /*48d0*/  @P4 STG.E desc[UR36][R24.64+0x4], R9 ;  /* 0x0000040918004986 */ /* 0x0001e2000c101924 */
[----:B------:R-:W-:Y:S01]  /*48e0*/  IMAD.WIDE.U32 R20, R23, R14, R92 ;  /* 0x0000000e17147225 */ /* 0x000fe200078e005c */
[----:B------:R-:W-:-:S02]  /*48f0*/  LEA R6, P5, R158, R10, 0x2 ;  /* 0x0000000a9e067211 */ /* 0x000fc400078a10ff */
[----:B------:R-:W-:Y:S02]  /*4900*/  IADD3 R8, P3, R88, R165, RZ ;  /* 0x000000a558087210 */ /* 0x000fe40007f7e0ff */
[----:B------:R-:W-:Y:S02]  /*4910*/  LEA.HI.X R7, R158, R11, R3, 0x2, P5 ;  /* 0x0000000b9e077211 */ /* 0x000fe400028f1403 */
[----:B------:R-:W-:-:S03]  /*4920*/  IADD3 R15, R15, R21, RZ ;  /* 0x000000150f0f7210 */ /* 0x000fc60007ffe0ff */
[----:B------:R-:W-:Y:S06]  /*4930*/  @!P2 BRA `(.L_x_157) ;  /* 0x000000000004a947 */ /* 0x000fec0003800000 */
[----:B------:R3:W5:Y:S02]  /*4940*/  LDG.E.LTC128B R174, desc[UR36][R6.64] ;  /* 0x0000002406ae7981 */ /* 0x000764000c1e1920 */
.L_x_157:
[----:B------:R-:W-:Y:S05]  /*4950*/  BSYNC B1 ;  /* 0x0000000000017941 */ /* 0x000fea0003800000 */
.L_x_156:
[----:B-----5:R-:W-:Y:S01]  /*4960*/  FMUL R3, R174, R155 ;  /* 0x0000009bae037220 */ /* 0x020fe20000400000 */
[----:B0-----:R-:W-:Y:S01]  /*4970*/  IMAD.X R9, R89, 0x1, R167, P3 ;  /* 0x0000000159097824 */ /* 0x001fe200018e06a7 */
[----:B------:R-:W-:Y:S01]  /*4980*/  ISETP.GT.AND P4, PT, R0, 0x1, P1 ;  /* 0x000000010000780c */ /* 0x000fe20000f84270 */
[----:B------:R-:W-:Y:S01]  /*4990*/  BSSY B1, `(.L_x_158) ;  /* 0x0000007000017945 */ /* 0x000fe20003800000 */
[----:B------:R-:W-:Y:S01]  /*49a0*/  FFMA R3, R26, R154, R3 ;  /* 0x0000009a1a037223 */ /* 0x000fe20000000003 */
[----:B------:R-:W-:-:S04]  /*49b0*/  LEA R10, P5, R20, R10, 0x2 ;  /* 0x0000000a140a7211 */ /* 0x000fc800078a10ff */
[----:B------:R0:W-:Y:S01]  /*49c0*/  @P2 STG.E desc[UR36][R8.64], R3 ;  /* 0x0000000308002986 */ /* 0x0001e2000c101924 */
[----:B------:R-:W-:-:S05]  /*49d0*/  LEA.HI.X R11, R20, R11, R15, 0x2, P5 ;  /* 0x0000000b140b7211 */ /* 0x000fca00028f140f */
[----:B------:R-:W-:Y:S05]  /*49e0*/  @!P4 BRA `(.L_x_159) ;  /* 0x000000000004c947 */ /* 0x000fea0003800000 */
[----:B------:R0:W5:Y:S02]  /*49f0*/  LDG.E.LTC128B R174, desc[UR36][R10.64+0x4] ;  /* 0x000004240aae7981 */ /* 0x000164000c1e1920 */
.L_x_159:
[----:B------:R-:W-:Y:S05]  /*4a00*/  BSYNC B1 ;  /* 0x0000000000017941 */ /* 0x000fea0003800000 */
.L_x_158:
[----:B---3-5:R-:W-:Y:S01]  /*4a10*/  FMUL R6, R174, R155 ;  /* 0x0000009bae067220 */ /* 0x028fe20000400000 */
[----:B------:R-:W-:Y:S01]  /*4a20*/  ISETP.GT.AND P2, PT, R0, 0x8, P0 ;  /* 0x000000080000780c */ /* 0x000fe20000744270 */
[----:B------:R-:W-:Y:S02]  /*4a30*/  BSSY B1, `(.L_x_160) ;  /* 0x0000005000017945 */ /* 0x000fe40003800000 */
[----:B------:R-:W-:-:S05]  /*4a40*/  FFMA R27, R27, R154, R6 ;  /* 0x0000009a1b1b7223 */ /* 0x000fca0000000006 */
[----:B------:R3:W-:Y:S05]  /*4a50*/  @P4 STG.E desc[UR36][R8.64+0x4], R27 ;  /* 0x0000041b08004986 */ /* 0x0007ea000c101924 */
[----:B------:R-:W-:Y:S05]  /*4a60*/  @!P2 BRA `(.L_x_161) ;  /* 0x000000000004a947 */ /* 0x000fea0003800000 */
[----:B------:R0:W5:Y:S02]  /*4a70*/  LDG.E.LTC128B R174, desc[UR36][R4.64+0x20] ;  /* 0x0000202404ae7981 */ /* 0x000164000c1e1920 */
.L_x_161:
[----:B------:R-:W-:Y:S05]  /*4a80*/  BSYNC B1 ;  /* 0x0000000000017941 */ /* 0x000fea0003800000 */
.L_x_160:
[----:B0----5:R-:W-:Y:S01]  /*4a90*/  FMUL R3, R174, R155 ;  /* 0x0000009bae037220 */ /* 0x021fe20000400000 */
[----:B------:R-:W-:Y:S01]  /*4aa0*/  IMAD.MOV.U32 R6, RZ, RZ, R88 ;  /* 0x000000ffff067224 */ /* 0x000fe200078e0058 */
[----:B------:R-:W-:Y:S01]  /*4ab0*/  MOV R7, R89 ;  /* 0x0000005900077202 */ /* 0x000fe20000000f00 */
[----:B------:R-:W-:Y:S01]  /*4ac0*/  BSSY B1, `(.L_x_162) ;  /* 0x0000006000017945 */ /* 0x000fe20003800000 */
[----:B------:R-:W-:Y:S01]  /*4ad0*/  FFMA R3, R28, R154, R3 ;  /* 0x0000009a1c037223 */ /* 0x000fe20000000003 */
[----:B------:R-:W-:-:S04]  /*4ae0*/  ISETP.GT.AND P3, PT, R0, 0x9, P0 ;  /* 0x000000090000780c */ /* 0x000fc80000764270 */
[----:B------:R0:W-:Y:S09]  /*4af0*/  @P2 STG.E desc[UR36][R6.64+0x20], R3 ;  /* 0x0000200306002986 */ /* 0x0001f2000c101924 */
[----:B------:R-:W-:Y:S05]  /*4b00*/  @!P3 BRA `(.L_x_163) ;  /* 0x000000000004b947 */ /* 0x000fea0003800000 */
[----:B------:R0:W5:Y:S02]  /*4b10*/  LDG.E.LTC128B R174, desc[UR36][R4.64+0x24] ;  /* 0x0000242404ae7981 */ /* 0x000164000c1e1920 */
.L_x_163:
[----:B------:R-:W-:Y:S05]  /*4b20*/  BSYNC B1 ;  /* 0x0000000000017941 */ /* 0x000fea0003800000 */
.L_x_162:
[----:B---3-5:R-:W-:Y:S01]  /*4b30*/  FMUL R8, R174, R155 ;  /* 0x0000009bae087220 */ /* 0x028fe20000400000 */
[----:B------:R-:W-:Y:S01]  /*4b40*/  ISETP.GT.AND P5, PT, R0, 0x8, P1 ;  /* 0x000000080000780c */ /* 0x000fe20000fa4270 */
[----:B------:R-:W-:Y:S01]  /*4b50*/  BSSY B1, `(.L_x_164) ;  /* 0x0000006000017945 */ /* 0x000fe20003800000 */
[----:B------:R-:W-:Y:S01]  /*4b60*/  IADD3 R14, P2, R165, R88, RZ ;  /* 0x00000058a50e7210 */ /* 0x000fe20007f5e0ff */
[----:B------:R-:W-:-:S05]  /*4b70*/  FFMA R29, R29, R154, R8 ;  /* 0x0000009a1d1d7223 */ /* 0x000fca0000000008 */
[----:B------:R3:W-:Y:S05]  /*4b80*/  @P3 STG.E desc[UR36][R6.64+0x24], R29 ;  /* 0x0000241d06003986 */ /* 0x0007ea000c101924 */
[----:B------:R-:W-:Y:S05]  /*4b90*/  @!P5 BRA `(.L_x_165) ;  /* 0x000000000004d947 */ /* 0x000fea0003800000 */
[----:B------:R0:W5:Y:S02]  /*4ba0*/  LDG.E.LTC128B R174, desc[UR36][R10.64+0x20] ;  /* 0x000020240aae7981 */ /* 0x000164000c1e1920 */
.L_x_165:
[----:B------:R-:W-:Y:S05]  /*4bb0*/  BSYNC B1 ;  /* 0x0000000000017941 */ /* 0x000fea0003800000 */
.L_x_164:
[----:B0----5:R-:W-:Y:S01]  /*4bc0*/  FMUL R3, R174, R155 ;  /* 0x0000009bae037220 */ /* 0x021fe20000400000 */
[----:B------:R-:W-:Y:S01]  /*4bd0*/  IMAD.X R15, R167, 0x1, R89, P2 ;  /* 0x00000001a70f7824 */ /* 0x000fe200010e0659 */
[----:B------:R-:W-:Y:S01]  /*4be0*/  ISETP.GT.AND P4, PT, R0, 0x9, P1 ;  /* 0x000000090000780c */ /* 0x000fe20000f84270 */
[----:B------:R-:W-:Y:S01]  /*4bf0*/  BSSY B1, `(.L_x_166) ;  /* 0x0000006000017945 */ /* 0x000fe20003800000 */
[----:B------:R-:W-:Y:S01]  /*4c00*/  FFMA R3, R30, R154, R3 ;  /* 0x0000009a1e037223 */ /* 0x000fe20000000003 */
[----:B------:R-:W-:-:S04]  /*4c10*/  IADD3 R8, P3, P2, R165, R12, R95 ;  /* 0x0000000ca5087210 */ /* 0x000fc80007a7e05f */
[----:B------:R0:W-:Y:S06]  /*4c20*/  @P5 STG.E desc[UR36][R14.64+0x20], R3 ;  /* 0x000020030e005986 */ /* 0x0001ec000c101924 */
[----:B------:R-:W-:Y:S05]  /*4c30*/  @!P4 BRA `(.L_x_167) ;  /* 0x000000000004c947 */ /* 0x000fea0003800000 */
[----:B------:R0:W5:Y:S02]  /*4c40*/  LDG.E.LTC128B R174, desc[UR36][R10.64+0x24] ;  /* 0x000024240aae7981 */ /* 0x000164000c1e1920 */
.L_x_167:
[----:B------:R-:W-:Y:S05]  /*4c50*/  BSYNC B1 ;  /* 0x0000000000017941 */ /* 0x000fea0003800000 */
.L_x_166:
[----:B-----5:R-:W-:Y:S01]  /*4c60*/  FMUL R12, R174, R155 ;  /* 0x0000009bae0c7220 */ /* 0x020fe20000400000 */
[----:B------:R-:W-:Y:S01]  /*4c70*/  IADD3.X R9, R167, R13, R97, P3, P2 ;  /* 0x0000000da7097210 */ /* 0x000fe20001fe4461 */
[----:B------:R-:W-:Y:S01]  /*4c80*/  BSSY B1, `(.L_x_168) ;  /* 0x0000006000017945 */ /* 0x000fe20003800000 */
[----:B------:R-:W-:Y:S01]  /*4c90*/  ISETP.GT.AND P5, PT, R0, 0x10, P0 ;  /* 0x000000100000780c */ /* 0x000fe200007a4270 */
[----:B------:R-:W-:-:S05]  /*4ca0*/  FFMA R31, R31, R154, R12 ;  /* 0x0000009a1f1f7223 */ /* 0x000fca000000000c */
[----:B------:R0:W-:Y:S07]  /*4cb0*/  @P4 STG.E desc[UR36][R8.64+0x24], R31 ;  /* 0x0000241f08004986 */ /* 0x0001ee000c101924 */
[----:B------:R-:W-:Y:S05]  /*4cc0*/  @!P5 BRA `(.L_x_169) ;  /* 0x000000000004d947 */ /* 0x000fea0003800000 */
[----:B------:R0:W5:Y:S02]  /*4cd0*/  LDG.E.LTC128B R174, desc[UR36][R4.64+0x40] ;  /* 0x0000402404ae7981 */ /* 0x000164000c1e1920 */
.L_x_169:
[----:B------:R-:W-:Y:S05]  /*4ce0*/  BSYNC B1 ;  /* 0x0000000000017941 */ /* 0x000fea0003800000 */
.L_x_168:
[----:B0----5:R-:W-:Y:S01]  /*4cf0*/  FMUL R3, R174, R155 ;  /* 0x0000009bae037220 */ /* 0x021fe20000400000 */
[----:B------:R-:W-:Y:S01]  /*4d00*/  ISETP.GT.AND P2, PT, R0, 0x11, P0 ;  /* 0x000000110000780c */ /* 0x000fe20000744270 */
[----:B------:R-:W-:Y:S02]  /*4d10*/  BSSY B1, `(.L_x_170) ;  /* 0x0000005000017945 */ /* 0x000fe40003800000 */
[----:B------:R-:W-:-:S05]  /*4d20*/  FFMA R3, R32, R154, R3 ;  /* 0x0000009a20037223 */ /* 0x000fca0000000003 */
[----:B------:R0:W-:Y:S05]  /*4d30*/  @P5 STG.E desc[UR36][R6.64+0x40], R3 ;  /* 0x0000400306005986 */ /* 0x0001ea000c101924 */
[----:B------:R-:W-:Y:S05]  /*4d40*/  @!P2 BRA `(.L_x_171) ;  /* 0x000000000004a947 */ /* 0x000fea0003800000 */
[----:B------:R0:W5:Y:S02]  /*4d50*/  LDG.E.LTC128B R174, desc[UR36][R4.64+0x44] ;  /* 0x0000442404ae7981 */ /* 0x000164000c1e1920 */
.L_x_171:
[----:B------:R-:W-:Y:S05]  /*4d60*/  BSYNC B1 ;  /* 0x0000000000017941 */ /* 0x000fea0003800000 */
.L_x_170:
[----:B-----5:R-:W-:Y:S01]  /*4d70*/  FMUL R12, R174, R155 ;  /* 0x0000009bae0c7220 */ /* 0x020fe20000400000 */
[----:B------:R-:W-:Y:S01]  /*4d80*/  ISETP.GT.AND P3, PT, R0, 0x10, P1 ;  /* 0x000000100000780c */ /* 0x000fe20000f64270 */
[----:B------:R-:W-:Y:S02]  /*4d90*/  BSSY B1, `(.L_x_172) ;  /* 0x0000005000017945 */ /* 0x000fe40003800000 */
[----:B------:R-:W-:-:S05]  /*4da0*/  FFMA R33, R33, R154, R12 ;  /* 0x0000009a21217223 */ /* 0x000fca000000000c */
[----:B------:R0:W-:Y:S05]  /*4db0*/  @P2 STG.E desc[UR36][R6.64+0x44], R33 ;  /* 0x0000442106002986 */ /* 0x0001ea000c101924 */
[----:B------:R-:W-:Y:S05]  /*4dc0*/  @!P3 BRA `(.L_x_173) ;  /* 0x000000000004b947 */ /* 0x000fea0003800000 */
[----:B------:R0:W5:Y:S02]  /*4dd0*/  LDG.E.LTC128B R174, desc[UR36][R10.64+0x40] ;  /* 0x000040240aae7981 */ /* 0x000164000c1e1920 */
.L_x_173:
[----:B------:R-:W-:Y:S05]  /*4de0*/  BSYNC B1 ;  /* 0x0000000000017941 */ /* 0x000fea0003800000 */
.L_x_172:
[----:B0----5:R-:W-:Y:S01]  /*4df0*/  FMUL R3, R174, R155 ;  /* 0x0000009bae037220 */ /* 0x021fe20000400000 */
[----:B------:R-:W-:Y:S01]  /*4e00*/  ISETP.GT.AND P2, PT, R0, 0x11, P1 ;  /* 0x000000110000780c */ /* 0x000fe20000f44270 */
[----:B------:R-:W-:Y:S02]  /*4e10*/  BSSY B1, `(.L_x_174) ;  /* 0x0000005000017945 */ /* 0x000fe40003800000 */
[----:B------:R-:W-:-:S05]  /*4e20*/  FFMA R3, R34, R154, R3 ;  /* 0x0000009a22037223 */ /* 0x000fca0000000003 */
[----:B------:R0:W-:Y:S05]  /*4e30*/  @P3 STG.E desc[UR36][R8.64+0x40], R3 ;  /* 0x0000400308003986 */ /* 0x0001ea000c101924 */
[----:B------:R-:W-:Y:S05]  /*4e40*/  @!P2 BRA `(.L_x_175) ;  /* 0x000000000004a947 */ /* 0x000fea0003800000 */
[----:B------:R0:W5:Y:S02]  /*4e50*/  LDG.E.LTC128B R174, desc[UR36][R10.64+0x44] ;  /* 0x000044240aae7981 */ /* 0x000164000c1e1920 */
.L_x_175:
[----:B------:R-:W-:Y:S05]  /*4e60*/  BSYNC B1 ;  /* 0x0000000000017941 */ /* 0x000fea0003800000 */
.L_x_174:
[----:B-----5:R-:W-:Y:S01]  /*4e70*/  FMUL R12, R174, R155 ;  /* 0x0000009bae0c7220 */ /* 0x020fe20000400000 */
[----:B------:R-:W-:Y:S01]  /*4e80*/  ISETP.GT.AND P3, PT, R0, 0x18, P0 ;  /* 0x000000180000780c */ /* 0x000fe20000764270 */
[----:B------:R-:W-:Y:S02]  /*4e90*/  BSSY B1, `(.L_x_176) ;  /* 0x0000005000017945 */ /* 0x000fe40003800000 */
[----:B------:R-:W-:-:S05]  /*4ea0*/  FFMA R35, R35, R154, R12 ;  /* 0x0000009a23237223 */ /* 0x000fca000000000c */
[----:B------:R0:W-:Y:S05]  /*4eb0*/  @P2 STG.E desc[UR36][R8.64+0x44], R35 ;  /* 0x0000442308002986 */ /* 0x0001ea000c101924 */
[----:B------:R-:W-:Y:S05]  /*4ec0*/  @!P3 BRA `(.L_x_177) ;  /* 0x000000000004b947 */ /* 0x000fea0003800000 */
[----:B------:R0:W5:Y:S02]  /*4ed0*/  LDG.E.LTC128B R174, desc[UR36][R4.64+0x60] ;  /* 0x0000602404ae7981 */ /* 0x000164000c1e1920 */
.L_x_177:
[----:B------:R-:W-:Y:S05]  /*4ee0*/  BSYNC B1 ;  /* 0x0000000000017941 */ /* 0x000fea0003800000 */
.L_x_176:
[----:B0----5:R-:W-:Y:S01]  /*4ef0*/  FMUL R3, R174, R155 ;  /* 0x0000009bae037220 */ /* 0x021fe20000400000 */
[----:B------:R-:W-:Y:S01]  /*4f00*/  ISETP.GT.AND P2, PT, R0, 0x19, P0 ;  /* 0x000000190000780c */ /* 0x000fe20000744270 */
[----:B------:R-:W-:Y:S02]  /*4f10*/  BSSY B1, `(.L_x_178) ;  /* 0x0000005000017945 */ /* 0x000fe40003800000 */
[----:B------:R-:W-:-:S05]  /*4f20*/  FFMA R3, R36, R154, R3 ;  /* 0x0000009a24037223 */ /* 0x000fca0000000003 */
[----:B------:R0:W-:Y:S05]  /*4f30*/  @P3 STG.E desc[UR36][R6.64+0x60], R3 ;  /* 0x0000600306003986 */ /* 0x0001ea000c101924 */
[----:B------:R-:W-:Y:S05]  /*4f40*/  @!P2 BRA `(.L_x_179) ;  /* 0x000000000004a947 */ /* 0x000fea0003800000 */
[----:B------:R0:W5:Y:S02]  /*4f50*/  LDG.E.LTC128B R174, desc[UR36][R4.64+0x64] ;  /* 0x0000642404ae7981 */ /* 0x000164000c1e1920 */
.L_x_179:
[----:B------:R-:W-:Y:S05]  /*4f60*/  BSYNC B1 ;  /* 0x0000000000017941 */ /* 0x000fea0003800000 */
.L_x_178:
[----:B-----5:R-:W-:Y:S01]  /*4f70*/  FMUL R12, R174, R155 ;  /* 0x0000009bae0c7220 */ /* 0x020fe20000400000 */
[----:B------:R-:W-:Y:S01]  /*4f80*/  ISETP.GT.AND P3, PT, R0, 0x18, P1 ;  /* 0x000000180000780c */ /* 0x000fe20000f64270 */
[----:B------:R-:W-:Y:S02]  /*4f90*/  BSSY B1, `(.L_x_180) ;  /* 0x0000005000017945 */ /* 0x000fe40003800000 */
[----:B------:R-:W-:-:S05]  /*4fa0*/  FFMA R37, R37, R154, R12 ;  /* 0x0000009a25257223 */ /* 0x000fca000000000c */
[----:B------:R0:W-:Y:S05]  /*4fb0*/  @P2 STG.E desc[UR36][R6.64+0x64], R37 ;  /* 0x0000642506002986 */ /* 0x0001ea000c101924 */
[----:B------:R-:W-:Y:S05]  /*4fc0*/  @!P3 BRA `(.L_x_181) ;  /* 0x000000000004b947 */ /* 0x000fea0003800000 */
[----:B------:R0:W5:Y:S02]  /*4fd0*/  LDG.E.LTC128B R174, desc[UR36][R10.64+0x60] ;  /* 0x000060240aae7981 */ /* 0x000164000c1e1920 */
.L_x_181:
[----:B------:R-:W-:Y:S05]  /*4fe0*/  BSYNC B1 ;  /* 0x0000000000017941 */ /* 0x000fea0003800000 */
.L_x_180:
[----:B0----5:R-:W-:Y:S01]  /*4ff0*/  FMUL R3, R174, R155 ;  /* 0x0000009bae037220 */ /* 0x021fe20000400000 */
[----:B------:R-:W-:Y:S01]  /*5000*/  ISETP.GT.AND P2, PT, R0, 0x19, P1 ;  /* 0x000000190000780c */ /* 0x000fe20000f44270 */
[----:B------:R-:W-:Y:S02]  /*5010*/  BSSY B1, `(.L_x_182) ;  /* 0x0000005000017945 */ /* 0x000fe40003800000 */
[----:B------:R-:W-:-:S05]  /*5020*/  FFMA R3, R38, R154, R3 ;  /* 0x0000009a26037223 */ /* 0x000fca0000000003 */
[----:B------:R0:W-:Y:S05]  /*5030*/  @P3 STG.E desc[UR36][R8.64+0x60], R3 ;  /* 0x0000600308003986 */ /* 0x0001ea000c101924 */
[----:B------:R-:W-:Y:S05]  /*5040*/  @!P2 BRA `(.L_x_183) ;  /* 0x000000000004a947 */ /* 0x000fea0003800000 */
[----:B------:R0:W5:Y:S02]  /*5050*/  LDG.E.LTC128B R174, desc[UR36][R10.64+0x64] ;  /* 0x000064240aae7981 */ /* 0x000164000c1e1920 */
.L_x_183:
[----:B------:R-:W-:Y:S05]  /*5060*/  BSYNC B1 ;  /* 0x0000000000017941 */ /* 0x000fea0003800000 */
.L_x_182:
[----:B-----5:R-:W-:Y:S01]  /*5070*/  FMUL R12, R174, R155 ;  /* 0x0000009bae0c7220 */ /* 0x020fe20000400000 */
[----:B------:R-:W-:Y:S01]  /*5080*/  ISETP.GT.AND P3, PT, R0, 0x20, P0 ;  /* 0x000000200000780c */ /* 0x000fe20000764270 */
[----:B------:R-:W-:Y:S02]  /*5090*/  BSSY B1, `(.L_x_184) ;  /* 0x0000005000017945 */ /* 0x000fe40003800000 */
[----:B------:R-:W-:-:S05]  /*50a0*/  FFMA R39, R39, R154, R12 ;  /* 0x0000009a27277223 */ /* 0x000fca000000000c */
[----:B------:R0:W-:Y:S05]  /*50b0*/  @P2 STG.E desc[UR36][R8.64+0x64], R39 ;  /* 0x0000642708002986 */ /* 0x0001ea000c101924 */
[----:B------:R-:W-:Y:S05]  /*50c0*/  @!P3 BRA `(.L_x_185) ;  /* 0x000000000004b947 */ /* 0x000fea0003800000 */
[----:B------:R0:W5:Y:S02]  /*50d0*/  LDG.E.LTC128B R174, desc[UR36][R4.64+0x80] ;  /* 0x0000802404ae7981 */ /* 0x000164000c1e1920 */
.L_x_185:
[----:B------:R-:W-:Y:S05]  /*50e0*/  BSYNC B1 ;  /* 0x0000000000017941 */ /* 0x000fea0003800000 */
.L_x_184:
[----:B0----5:R-:W-:Y:S01]  /*50f0*/  FMUL R3, R174, R155 ;  /* 0x0000009bae037220 */ /* 0x021fe20000400000 */
[----:B------:R-:W-:Y:S01]  /*5100*/  ISETP.GT.AND P2, PT, R0, 0x21, P0 ;  /* 0x000000210000780c */ /* 0x000fe20000744270 */
[----:B------:R-:W-:Y:S02]  /*5110*/  BSSY B1, `(.L_x_186) ;  /* 0x0000005000017945 */ /* 0x000fe40003800000 */
[----:B------:R-:W-:-:S05]  /*5120*/  FFMA R3, R40, R154, R3 ;  /* 0x0000009a28037223 */ /* 0x000fca0000000003 */
[----:B------:R0:W-:Y:S05]  /*5130*/  @P3 STG.E desc[UR36][R6.64+0x80], R3 ;  /* 0x0000800306003986 */ /* 0x0001ea000c101924 */
[----:B------:R-:W-:Y:S05]  /*5140*/  @!P2 BRA `(.L_x_187) ;  /* 0x000000000004a947 */ /* 0x000fea0003800000 */
[----:B------:R0:W5:Y:S02]  /*5150*/  LDG.E.LTC128B R174, desc[UR36][R4.64+0x84] ;  /* 0x0000842404ae7981 */ /* 0x000164000c1e1920 */
.L_x_187:
[----:B------:R-:W-:Y:S05]  /*5160*/  BSYNC B1 ;  /* 0x0000000000017941 */ /* 0x000fea0003800000 */
.L_x_186:
[----:B-----5:R-:W-:Y:S01]  /*5170*/  FMUL R12, R174, R155 ;  /* 0x0000009bae0c7220 */ /* 0x020fe20000400000 */
[----:B------:R-:W-:Y:S01]  /*5180*/  ISETP.GT.AND P3, PT, R0, 0x20, P1 ;  /* 0x000000200000780c */ /* 0x000fe20000f64270 */
[----:B------:R-:W-:Y:S02]  /*5190*/  BSSY B1, `(.L_x_188) ;  /* 0x0000005000017945 */ /* 0x000fe40003800000 */
[----:B------:R-:W-:-:S05]  /*51a0*/  FFMA R41, R41, R154, R12 ;  /* 0x0000009a29297223 */ /* 0x000fca000000000c */
[----:B------:R0:W-:Y:S05]  /*51b0*/  @P2 STG.E desc[UR36][R6.64+0x84], R41 ;  /* 0x0000842906002986 */ /* 0x0001ea000c101924 */
[----:B------:R-:W-:Y:S05]  /*51c0*/  @!P3 BRA `(.L_x_189) ;  /* 0x000000000004b947 */ /* 0x000fea0003800000 */
[----:B------:R0:W5:Y:S02]  /*51d0*/  LDG.E.LTC128B R174, desc[UR36][R10.64+0x80] ;  /* 0x000080240aae7981 */ /* 0x000164000c1e1920 */
.L_x_189:
[----:B------:R-:W-:Y:S05]  /*51e0*/  BSYNC B1 ;  /* 0x0000000000017941 */ /* 0x000fea0003800000 */
.L_x_188:
[----:B0----5:R-:W-:Y:S01]  /*51f0*/  FMUL R3, R174, R155 ;  /* 0x0000009bae037220 */ /* 0x021fe20000400000 */
[----:B------:R-:W-:Y:S01]  /*5200*/  ISETP.GT.AND P2, PT, R0, 0x21, P1 ;  /* 0x000000210000780c */ /* 0x000fe20000f44270 */
[----:B------:R-:W-:Y:S02]  /*5210*/  BSSY B1, `(.L_x_190) ;  /* 0x0000005000017945 */ /* 0x000fe40003800000 */
[----:B------:R-:W-:-:S05]  /*5220*/  FFMA R3, R42, R154, R3 ;  /* 0x0000009a2a037223 */ /* 0x000fca0000000003 */
[----:B------:R0:W-:Y:S05]  /*5230*/  @P3 STG.E desc[UR36][R8.64+0x80], R3 ;  /* 0x0000800308003986 */ /* 0x0001ea000c101924 */
[----:B------:R-:W-:Y:S05]  /*5240*/  @!P2 BRA `(.L_x_191) ;  /* 0x000000000004a947 */ /* 0x000fea0003800000 */
[----:B------:R0:W5:Y:S02]  /*5250*/  LDG.E.LTC128B R174, desc[UR36][R10.64+0x84] ;  /* 0x000084240aae7981 */ /* 0x000164000c1e1920 */
.L_x_191:
[----:B------:R-:W-:Y:S05]  /*5260*/  BSYNC B1 ;  /* 0x0000000000017941 */ /* 0x000fea0003800000 */
.L_x_190:
[----:B-----5:R-:W-:Y:S01]  /*5270*/  FMUL R12, R174, R155 ;  /* 0x0000009bae0c7220 */ /* 0x020fe20000400000 */
[----:B------:R-:W-:Y:S01]  /*5280*/  ISETP.GT.AND P3, PT, R0, 0x28, P0 ;  /* 0x000000280000780c */ /* 0x000fe20000764270 */
[----:B------:R-:W-:Y:S02]  /*5290*/  BSSY B1, `(.L_x_192) ;  /* 0x0000005000017945 */ /* 0x000fe40003800000 */
[----:B------:R-:W-:-:S05]  /*52a0*/  FFMA R43, R43, R154, R12 ;  /* 0x0000009a2b2b7223 */ /* 0x000fca000000000c */
[----:B------:R0:W-:Y:S05]  /*52b0*/  @P2 STG.E desc[UR36][R8.64+0x84], R43 ;  /* 0x0000842b08002986 */ /* 0x0001ea000c101924 */
[----:B------:R-:W-:Y:S05]  /*52c0*/  @!P3 BRA `(.L_x_193) ;  /* 0x000000000004b947 */ /* 0x000fea0003800000 */
[----:B------:R0:W5:Y:S02]  /*52d0*/  LDG.E.LTC128B R174, desc[UR36][R4.64+0xa0] ;  /* 0x0000a02404ae7981 */ /* 0x000164000c1e1920 */
.L_x_193:
[----:B------:R-:W-:Y:S05]  /*52e0*/  BSYNC B1 ;  /* 0x0000000000017941 */ /* 0x000fea0003800000 */
.L_x_192:
[----:B0----5:R-:W-:Y:S01]  /*52f0*/  FMUL R3, R174, R155 ;  /* 0x0000009bae037220 */ /* 0x021fe20000400000 */
[----:B------:R-:W-:Y:S01]  /*5300*/  ISETP.GT.AND P2, PT, R0, 0x29, P0 ;  /* 0x000000290000780c */ /* 0x000fe20000744270 */
[----:B------:R-:W-:Y:S02]  /*5310*/  BSSY B1, `(.L_x_194) ;  /* 0x0000005000017945 */ /* 0x000fe40003800000 */
[----:B------:R-:W-:-:S05]  /*5320*/  FFMA R3, R44, R154, R3 ;  /* 0x0000009a2c037223 */ /* 0x000fca0000000003 */
[----:B------:R0:W-:Y:S05]  /*5330*/  @P3 STG.E desc[UR36][R6.64+0xa0], R3 ;  /* 0x0000a00306003986 */ /* 0x0001ea000c101924 */
[----:B------:R-:W-:Y:S05]  /*5340*/  @!P2 BRA `(.L_x_195) ;  /* 0x000000000004a947 */ /* 0x000fea0003800000 */
[----:B------:R0:W5:Y:S02]  /*5350*/  LDG.E.LTC128B R174, desc[UR36][R4.64+0xa4] ;  /* 0x0000a42404ae7981 */ /* 0x000164000c1e1920 */
.L_x_195:
[----:B------:R-:W-:Y:S05]  /*5360*/  BSYNC B1 ;  /* 0x0000000000017941 */ /* 0x000fea0003800000 */
.L_x_194:
[----:B-----5:R-:W-:Y:S01]  /*5370*/  FMUL R12, R174, R155 ;  /* 0x0000009bae0c7220 */ /* 0x020fe20000400000 */
[----:B------:R-:W-:Y:S01]  /*5380*/  ISETP.GT.AND P3, PT, R0, 0x28, P1 ;  /* 0x000000280000780c */ /* 0x000fe20000f64270 */
[----:B------:R-:W-:Y:S02]  /*5390*/  BSSY B1, `(.L_x_196) ;  /* 0x0000005000017945 */ /* 0x000fe40003800000 */
[----:B------:R-:W-:-:S05]  /*53a0*/  FFMA R45, R45, R154, R12 ;  /* 0x0000009a2d2d7223 */ /* 0x000fca000000000c */
[----:B------:R0:W-:Y:S05]  /*53b0*/  @P2 STG.E desc[UR36][R6.64+0xa4], R45 ;  /* 0x0000a42d06002986 */ /* 0x0001ea000c101924 */
[----:B------:R-:W-:Y:S05]  /*53c0*/  @!P3 BRA `(.L_x_197) ;  /* 0x000000000004b947 */ /* 0x000fea0003800000 */
[----:B------:R0:W5:Y:S02]  /*53d0*/  LDG.E.LTC128B R174, desc[UR36][R10.64+0xa0] ;  /* 0x0000a0240aae7981 */ /* 0x000164000c1e1920 */
.L_x_197:
[----:B------:R-:W-:Y:S05]  /*53e0*/  BSYNC B1 ;  /* 0x0000000000017941 */ /* 0x000fea0003800000 */
.L_x_196:
[----:B0----5:R-:W-:Y:S01]  /*53f0*/  FMUL R3, R174, R155 ;  /* 0x0000009bae037220 */ /* 0x021fe20000400000 */
[----:B------:R-:W-:Y:S01]  /*5400*/  ISETP.GT.AND P2, PT, R0, 0x29, P1 ;  /* 0x000000290000780c */ /* 0x000fe20000f44270 */
[----:B------:R-:W-:Y:S02]  /*5410*/  BSSY B1, `(.L_x_198) ;  /* 0x0000005000017945 */ /* 0x000fe40003800000 */
[----:B------:R-:W-:-:S05]  /*5420*/  FFMA R3, R46, R154, R3 ;  /* 0x0000009a2e037223 */ /* 0x000fca0000000003 */
[----:B------:R0:W-:Y:S05]  /*5430*/  @P3 STG.E desc[UR36][R8.64+0xa0], R3 ;  /* 0x0000a00308003986 */ /* 0x0001ea000c101924 */
[----:B------:R-:W-:Y:S05]  /*5440*/  @!P2 BRA `(.L_x_199) ;  /* 0x000000000004a947 */ /* 0x000fea0003800000 */
[----:B------:R0:W5:Y:S02]  /*5450*/  LDG.E.LTC128B R174, desc[UR36][R10.64+0xa4] ;  /* 0x0000a4240aae7981 */ /* 0x000164000c1e1920 */
.L_x_199:
[----:B------:R-:W-:Y:S05]  /*5460*/  BSYNC B1 ;  /* 0x0000000000017941 */ /* 0x000fea0003800000 */
.L_x_198:
[----:B-----5:R-:W-:Y:S01]  /*5470*/  FMUL R12, R174, R155 ;  /* 0x0000009bae0c7220 */ /* 0x020fe20000400000 */
[----:B------:R-:W-:Y:S01]  /*5480*/  ISETP.GT.AND P3, PT, R0, 0x30, P0 ;  /* 0x000000300000780c */ /* 0x000fe20000764270 */
[----:B------:R-:W-:Y:S02]  /*5490*/  BSSY B1, `(.L_x_200) ;  /* 0x0000005000017945 */ /* 0x000fe40003800000 */
[----:B------:R-:W-:-:S05]  /*54a0*/  FFMA R47, R47, R154, R12 ;  /* 0x0000009a2f2f7223 */ /* 0x000fca000000000c */
[----:B------:R0:W-:Y:S05]  /*54b0*/  @P2 STG.E desc[UR36][R8.64+0xa4], R47 ;  /* 0x0000a42f08002986 */ /* 0x0001ea000c101924 */
[----:B------:R-:W-:Y:S05]  /*54c0*/  @!P3 BRA `(.L_x_201) ;  /* 0x000000000004b947 */ /* 0x000fea0003800000 */
[----:B------:R0:W5:Y:S02]  /*54d0*/  LDG.E.LTC128B R174, desc[UR36][R4.64+0xc0] ;  /* 0x0000c02404ae7981 */ /* 0x000164000c1e1920 */
.L_x_201:
[----:B------:R-:W-:Y:S05]  /*54e0*/  BSYNC B1 ;  /* 0x0000000000017941 */ /* 0x000fea0003800000 */
.L_x_200:
[----:B0----5:R-:W-:Y:S01]  /*54f0*/  FMUL R3, R174, R155 ;  /* 0x0000009bae037220 */ /* 0x021fe20000400000 */
[----:B------:R-:W-:Y:S01]  /*5500*/  ISETP.GT.AND P2, PT, R0, 0x31, P0 ;  /* 0x000000310000780c */ /* 0x000fe20000744270 */
[----:B------:R-:W-:Y:S02]  /*5510*/  BSSY B1, `(.L_x_202) ;  /* 0x0000005000017945 */ /* 0x000fe40003800000 */
[----:B------:R-:W-:-:S05]  /*5520*/  FFMA R3, R48, R154, R3 ;  /* 0x0000009a30037223 */ /* 0x000fca0000000003 */
[----:B------:R0:W-:Y:S05]  /*5530*/  @P3 STG.E desc[UR36][R6.64+0xc0], R3 ;  /* 0x0000c00306003986 */ /* 0x0001ea000c101924 */
[----:B------:R-:W-:Y:S05]  /*5540*/  @!P2 BRA `(.L_x_203) ;  /* 0x000000000004a947 */ /* 0x000fea0003800000 */
[----:B------:R0:W5:Y:S02]  /*5550*/  LDG.E.LTC128B R174, desc[UR36][R4.64+0xc4] ;  /* 0x0000c42404ae7981 */ /* 0x000164000c1e1920 */
.L_x_203:
[----:B------:R-:W-:Y:S05]  /*5560*/  BSYNC B1 ;  /* 0x0000000000017941 */ /* 0x000fea0003800000 */
.L_x_202:
[----:B-----5:R-:W-:Y:S01]  /*5570*/  FMUL R12, R174, R155 ;  /* 0x0000009bae0c7220 */ /* 0x020fe20000400000 */
[----:B------:R-:W-:Y:S01]  /*5580*/  ISETP.GT.AND P3, PT, R0, 0x30, P1 ;  /* 0x000000300000780c */ /* 0x000fe20000f64270 */
[----:B------:R-:W-:Y:S02]  /*5590*/  BSSY B1, `(.L_x_204) ;  /* 0x0000005000017945 */ /* 0x000fe40003800000 */
[----:B------:R-:W-:-:S05]  /*55a0*/  FFMA R49, R49, R154, R12 ;  /* 0x0000009a31317223 */ /* 0x000fca000000000c */
[----:B------:R0:W-:Y:S05]  /*55b0*/  @P2 STG.E desc[UR36][R6.64+0xc4], R49 ;  /* 0x0000c43106002986 */ /* 0x0001ea000c101924 */
[----:B------:R-:W-:Y:S05]  /*55c0*/  @!P3 BRA `(.L_x_205) ;  /* 0x000000000004b947 */ /* 0x000fea0003800000 */
[----:B------:R0:W5:Y:S02]  /*55d0*/  LDG.E.LTC128B R174, desc[UR36][R10.64+0xc0] ;  /* 0x0000c0240aae7981 */ /* 0x000164000c1e1920 */
.L_x_205:
[----:B------:R-:W-:Y:S05]  /*55e0*/  BSYNC B1 ;  /* 0x0000000000017941 */ /* 0x000fea0003800000 */
.L_x_204:
[----:B0----5:R-:W-:Y:S01]  /*55f0*/  FMUL R3, R174, R155 ;  /* 0x0000009bae037220 */ /* 0x021fe20000400000 */
[----:B------:R-:W-:Y:S01]  /*5600*/  ISETP.GT.AND P2, PT, R0, 0x31, P1 ;  /* 0x000000310000780c */ /* 0x000fe20000f44270 */
[----:B------:R-:W-:Y:S02]  /*5610*/  BSSY B1, `(.L_x_206) ;  /* 0x0000005000017945 */ /* 0x000fe40003800000 */
[----:B------:R-:W-:-:S05]  /*5620*/  FFMA R3, R50, R154, R3 ;  /* 0x0000009a32037223 */ /* 0x000fca0000000003 */
[----:B------:R0:W-:Y:S05]  /*5630*/  @P3 STG.E desc[UR36][R8.64+0xc0], R3 ;  /* 0x0000c00308003986 */ /* 0x0001ea000c101924 */
[----:B------:R-:W-:Y:S05]  /*5640*/  @!P2 BRA `(.L_x_207) ;  /* 0x000000000004a947 */ /* 0x000fea0003800000 */
[----:B------:R0:W5:Y:S02]  /*5650*/  LDG.E.LTC128B R174, desc[UR36][R10.64+0xc4] ;  /* 0x0000c4240aae7981 */ /* 0x000164000c1e1920 */
.L_x_207:
[----:B------:R-:W-:Y:S05]  /*5660*/  BSYNC B1 ;  /* 0x0000000000017941 */ /* 0x000fea0003800000 */
.L_x_206:
[----:B-----5:R-:W-:Y:S01]  /*5670*/  FMUL R12, R174, R155 ;  /* 0x0000009bae0c7220 */ /* 0x020fe20000400000 */
[----:B------:R-:W-:Y:S01]  /*5680*/  ISETP.GT.AND P3, PT, R0, 0x38, P0 ;  /* 0x000000380000780c */ /* 0x000fe20000764270 */
[----:B------:R-:W-:Y:S02]  /*5690*/  BSSY B1, `(.L_x_208) ;  /* 0x0000005000017945 */ /* 0x000fe40003800000 */
[----:B------:R-:W-:-:S05]  /*56a0*/  FFMA R51, R51, R154, R12 ;  /* 0x0000009a33337223 */ /* 0x000fca000000000c */
[----:B------:R0:W-:Y:S05]  /*56b0*/  @P2 STG.E desc[UR36][R8.64+0xc4], R51 ;  /* 0x0000c43308002986 */ /* 0x0001ea000c101924 */
[----:B------:R-:W-:Y:S05]  /*56c0*/  @!P3 BRA `(.L_x_209) ;  /* 0x000000000004b947 */ /* 0x000fea0003800000 */
[----:B------:R0:W5:Y:S02]  /*56d0*/  LDG.E.LTC128B R174, desc[UR36][R4.64+0xe0] ;  /* 0x0000e02404ae7981 */ /* 0x000164000c1e1920 */
.L_x_209:
[----:B------:R-:W-:Y:S05]  /*56e0*/  BSYNC B1 ;  /* 0x0000000000017941 */ /* 0x000fea0003800000 */
.L_x_208:
[----:B0----5:R-:W-:Y:S01]  /*56f0*/  FMUL R3, R174, R155 ;  /* 0x0000009bae037220 */ /* 0x021fe20000400000 */
[----:B------:R-:W-:Y:S01]  /*5700*/  ISETP.GT.AND P2, PT, R0, 0x39, P0 ;  /* 0x000000390000780c */ /* 0x000fe20000744270 */
[----:B------:R-:W-:Y:S02]  /*5710*/  BSSY B1, `(.L_x_210) ;  /* 0x0000005000017945 */ /* 0x000fe40003800000 */
[----:B------:R-:W-:-:S05]  /*5720*/  FFMA R3, R52, R154, R3 ;  /* 0x0000009a34037223 */ /* 0x000fca0000000003 */
[----:B------:R0:W-:Y:S05]  /*5730*/  @P3 STG.E desc[UR36][R6.64+0xe0], R3 ;  /* 0x0000e00306003986 */ /* 0x0001ea000c101924 */
[----:B------:R-:W-:Y:S05]  /*5740*/  @!P2 BRA `(.L_x_211) ;  /* 0x000000000004a947 */ /* 0x000fea0003800000 */
[----:B------:R0:W5:Y:S02]  /*5750*/  LDG.E.LTC128B R174, desc[UR36][R4.64+0xe4] ;  /* 0x0000e42404ae7981 */ /* 0x000164000c1e1920 */
.L_x_211:
[----:B------:R-:W-:Y:S05]  /*5760*/  BSYNC B1 ;  /* 0x0000000000017941 */ /* 0x000fea0003800000 */
.L_x_210:
[----:B-----5:R-:W-:Y:S01]  /*5770*/  FMUL R12, R174, R155 ;  /* 0x0000009bae0c7220 */ /* 0x020fe20000400000 */
[----:B------:R-:W-:Y:S01]  /*5780*/  ISETP.GT.AND P3, PT, R0, 0x38, P1 ;  /* 0x000000380000780c */ /* 0x000fe20000f64270 */
[----:B------:R-:W-:Y:S02]  /*5790*/  BSSY B1, `(.L_x_212) ;  /* 0x0000005000017945 */ /* 0x000fe40003800000 */
[----:B------:R-:W-:-:S05]  /*57a0*/  FFMA R53, R53, R154, R12 ;  /* 0x0000009a35357223 */ /* 0x000fca000000000c */
[----:B------:R0:W-:Y:S05]  /*57b0*/  @P2 STG.E desc[UR36][R6.64+0xe4], R53 ;  /* 0x0000e43506002986 */ /* 0x0001ea000c101924 */
[----:B------:R-:W-:Y:S05]  /*57c0*/  @!P3 BRA `(.L_x_213) ;  /* 0x000000000004b947 */ /* 0x000fea0003800000 */
[----:B------:R0:W5:Y:S02]  /*57d0*/  LDG.E.LTC128B R174, desc[UR36][R10.64+0xe0] ;  /* 0x0000e0240aae7981 */ /* 0x000164000c1e1920 */
.L_x_213:
[----:B------:R-:W-:Y:S05]  /*57e0*/  BSYNC B1 ;  /* 0x0000000000017941 */ /* 0x000fea0003800000 */
.L_x_212:
[----:B0----5:R-:W-:Y:S01]  /*57f0*/  FMUL R3, R174, R155 ;  /* 0x0000009bae037220 */ /* 0x021fe20000400000 */
[----:B------:R-:W-:Y:S01]  /*5800*/  ISETP.GT.AND P2, PT, R0, 0x39, P1 ;  /* 0x000000390000780c */ /* 0x000fe20000f44270 */
[----:B------:R-:W-:Y:S02]  /*5810*/  BSSY B1, `(.L_x_214) ;  /* 0x0000005000017945 */ /* 0x000fe40003800000 */
[----:B------:R-:W-:-:S05]  /*5820*/  FFMA R3, R54, R154, R3 ;  /* 0x0000009a36037223 */ /* 0x000fca0000000003 */
[----:B------:R0:W-:Y:S05]  /*5830*/  @P3 STG.E desc[UR36][R8.64+0xe0], R3 ;  /* 0x0000e00308003986 */ /* 0x0001ea000c101924 */
[----:B------:R-:W-:Y:S05]  /*5840*/  @!P2 BRA `(.L_x_215) ;  /* 0x000000000004a947 */ /* 0x000fea0003800000 */
[----:B------:R0:W5:Y:S02]  /*5850*/  LDG.E.LTC128B R174, desc[UR36][R10.64+0xe4] ;  /* 0x0000e4240aae7981 */ /* 0x000164000c1e1920 */
.L_x_215:
[----:B------:R-:W-:Y:S05]  /*5860*/  BSYNC B1 ;  /* 0x0000000000017941 */ /* 0x000fea0003800000 */
.L_x_214:
[----:B-----5:R-:W-:Y:S01]  /*5870*/  FMUL R12, R174, R155 ;  /* 0x0000009bae0c7220 */ /* 0x020fe20000400000 */
[----:B------:R-:W-:Y:S01]  /*5880*/  ISETP.GT.AND P3, PT, R0, 0x40, P0 ;  /* 0x000000400000780c */ /* 0x000fe20000764270 */
[----:B------:R-:W-:Y:S02]  /*5890*/  BSSY B1, `(.L_x_216) ;  /* 0x0000005000017945 */ /* 0x000fe40003800000 */
[----:B------:R-:W-:-:S05]  /*58a0*/  FFMA R55, R55, R154, R12 ;  /* 0x0000009a37377223 */ /* 0x000fca000000000c */
[----:B------:R0:W-:Y:S05]  /*58b0*/  @P2 STG.E desc[UR36][R8.64+0xe4], R55 ;  /* 0x0000e43708002986 */ /* 0x0001ea000c101924 */
[----:B------:R-:W-:Y:S05]  /*58c0*/  @!P3 BRA `(.L_x_217) ;  /* 0x000000000004b947 */ /* 0x000fea0003800000 */
[----:B------:R0:W5:Y:S02]  /*58d0*/  LDG.E.LTC128B R174, desc[UR36][R4.64+0x100] ;  /* 0x0001002404ae7981 */ /* 0x000164000c1e1920 */
.L_x_217:
[----:B------:R-:W-:Y:S05]  /*58e0*/  BSYNC B1 ;  /* 0x0000000000017941 */ /* 0x000fea0003800000 */
.L_x_216:
[----:B0----5:R-:W-:Y:S01]  /*58f0*/  FMUL R3, R174, R155 ;  /* 0x0000009bae037220 */ /* 0x021fe20000400000 */
[----:B------:R-:W-:Y:S01]  /*5900*/  ISETP.GT.AND P2, PT, R0, 0x41, P0 ;  /* 0x000000410000780c */ /* 0x000fe20000744270 */
[----:B------:R-:W-:Y:S02]  /*5910*/  BSSY B1, `(.L_x_218) ;  /* 0x0000005000017945 */ /* 0x000fe40003800000 */
[----:B------:R-:W-:-:S05]  /*5920*/  FFMA R3, R56, R154, R3 ;  /* 0x0000009a38037223 */ /* 0x000fca0000000003 */
[----:B------:R0:W-:Y:S05]  /*5930*/  @P3 STG.E desc[UR36][R6.64+0x100], R3 ;  /* 0x0001000306003986 */ /* 0x0001ea000c101924 */
[----:B------:R-:W-:Y:S05]  /*5940*/  @!P2 BRA `(.L_x_219) ;  /* 0x000000000004a947 */ /* 0x000fea0003800000 */
[----:B------:R0:W5:Y:S02]  /*5950*/  LDG.E.LTC128B R174, desc[UR36][R4.64+0x104] ;  /* 0x0001042404ae7981 */ /* 0x000164000c1e1920 */
.L_x_219:
[----:B------:R-:W-:Y:S05]  /*5960*/  BSYNC B1 ;  /* 0x0000000000017941 */ /* 0x000fea0003800000 */
.L_x_218:
[----:B-----5:R-:W-:Y:S01]  /*5970*/  FMUL R12, R174, R155 ;  /* 0x0000009bae0c7220 */ /* 0x020fe20000400000 */
[----:B------:R-:W-:Y:S01]  /*5980*/  ISETP.GT.AND P3, PT, R0, 0x40, P1 ;  /* 0x000000400000780c */ /* 0x000fe20000f64270 */
[----:B------:R-:W-:Y:S02]  /*5990*/  BSSY B1, `(.L_x_220) ;  /* 0x0000005000017945 */ /* 0x000fe40003800000 */
[----:B------:R-:W-:-:S05]  /*59a0*/  FFMA R57, R57, R154, R12 ;  /* 0x0000009a39397223 */ /* 0x000fca000000000c */
[----:B------:R0:W-:Y:S05]  /*59b0*/  @P2 STG.E desc[UR36][R6.64+0x104], R57 ;  /* 0x0001043906002986 */ /* 0x0001ea000c101924 */
[----:B------:R-:W-:Y:S05]  /*59c0*/  @!P3 BRA `(.L_x_221) ;  /* 0x000000000004b947 */ /* 0x000fea0003800000 */
[----:B------:R0:W5:Y:S02]  /*59d0*/  LDG.E.LTC128B R174, desc[UR36][R10.64+0x100] ;  /* 0x000100240aae7981 */ /* 0x000164000c1e1920 */
.L_x_221:
[----:B------:R-:W-:Y:S05]  /*59e0*/  BSYNC B1 ;  /* 0x0000000000017941 */ /* 0x000fea0003800000 */
.L_x_220:
[----:B0----5:R-:W-:Y:S01]  /*59f0*/  FMUL R3, R174, R155 ;  /* 0x0000009bae037220 */ /* 0x021fe20000400000 */
[----:B------:R-:W-:Y:S01]  /*5a00*/  ISETP.GT.AND P2, PT, R0, 0x41, P1 ;  /* 0x000000410000780c */ /* 0x000fe20000f44270 */
[----:B------:R-:W-:Y:S02]  /*5a10*/  BSSY B1, `(.L_x_222) ;  /* 0x0000005000017945 */ /* 0x000fe40003800000 */
[----:B------:R-:W-:-:S05]  /*5a20*/  FFMA R3, R58, R154, R3 ;  /* 0x0000009a3a037223 */ /* 0x000fca0000000003 */
[----:B------:R0:W-:Y:S05]  /*5a30*/  @P3 STG.E desc[UR36][R8.64+0x100], R3 ;  /* 0x0001000308003986 */ /* 0x0001ea000c101924 */
[----:B------:R-:W-:Y:S05]  /*5a40*/  @!P2 BRA `(.L_x_223) ;  /* 0x000000000004a947 */ /* 0x000fea0003800000 */
[----:B------:R0:W5:Y:S02]  /*5a50*/  LDG.E.LTC128B R174, desc[UR36][R10.64+0x104] ;  /* 0x000104240aae7981 */ /* 0x000164000c1e1920 */
.L_x_223:
[----:B------:R-:W-:Y:S05]  /*5a60*/  BSYNC B1 ;  /* 0x0000000000017941 */ /* 0x000fea0003800000 */
.L_x_222:
[----:B-----5:R-:W-:Y:S01]  /*5a70*/  FMUL R12, R174, R155 ;  /* 0x0000009bae0c7220 */ /* 0x020fe20000400000 */
[----:B------:R-:W-:Y:S01]  /*5a80*/  ISETP.GT.AND P3, PT, R0, 0x48, P0 ;  /* 0x000000480000780c */ /* 0x000fe20000764270 */
[----:B------:R-:W-:Y:S02]  /*5a90*/  BSSY B1, `(.L_x_224) ;  /* 0x0000005000017945 */ /* 0x000fe40003800000 */
[----:B------:R-:W-:-:S05]  /*5aa0*/  FFMA R59, R59, R154, R12 ;  /* 0x0000009a3b3b7223 */ /* 0x000fca000000000c */
[----:B------:R0:W-:Y:S05]  /*5ab0*/  @P2 STG.E desc[UR36][R8.64+0x104], R59 ;  /* 0x0001043b08002986 */ /* 0x0001ea000c101924 */
[----:B------:R-:W-:Y:S05]  /*5ac0*/  @!P3 BRA `(.L_x_225) ;  /* 0x000000000004b947 */ /* 0x000fea0003800000 */
[----:B------:R0:W5:Y:S02]  /*5ad0*/  LDG.E.LTC128B R174, desc[UR36][R4.64+0x120] ;  /* 0x0001202404ae7981 */ /* 0x000164000c1e1920 */
.L_x_225:
[----:B------:R-:W-:Y:S05]  /*5ae0*/  BSYNC B1 ;  /* 0x0000000000017941 */ /* 0x000fea0003800000 */
.L_x_224:
[----:B0----5:R-:W-:Y:S01]  /*5af0*/  FMUL R3, R174, R155 ;  /* 0x0000009bae037220 */ /* 0x021fe20000400000 */
[----:B------:R-:W-:Y:S01]  /*5b00*/  ISETP.GT.AND P2, PT, R0, 0x49, P0 ;  /* 0x000000490000780c */ /* 0x000fe20000744270 */
[----:B------:R-:W-:Y:S02]  /*5b10*/  BSSY B1, `(.L_x_226) ;  /* 0x0000005000017945 */ /* 0x000fe40003800000 */
[----:B------:R-:W-:-:S05]  /*5b20*/  FFMA R3, R60, R154, R3 ;  /* 0x0000009a3c037223 */ /* 0x000fca0000000003 */
[----:B------:R0:W-:Y:S05]  /*5b30*/  @P3 STG.E desc[UR36][R6.64+0x120], R3 ;  /* 0x0001200306003986 */ /* 0x0001ea000c101924 */
[----:B------:R-:W-:Y:S05]  /*5b40*/  @!P2 BRA `(.L_x_227) ;  /* 0x000000000004a947 */ /* 0x000fea0003800000 */
[----:B------:R0:W5:Y:S02]  /*5b50*/  LDG.E.LTC128B R174, desc[UR36][R4.64+0x124] ;  /* 0x0001242404ae7981 */ /* 0x000164000c1e1920 */
.L_x_227:
[----:B------:R-:W-:Y:S05]  /*5b60*/  BSYNC B1 ;  /* 0x0000000000017941 */ /* 0x000fea0003800000 */
.L_x_226:
[----:B-----5:R-:W-:Y:S01]  /*5b70*/  FMUL R12, R174, R155 ;  /* 0x0000009bae0c7220 */ /* 0x020fe20000400000 */
[----:B------:R-:W-:Y:S01]  /*5b80*/  ISETP.GT.AND P3, PT, R0, 0x48, P1 ;  /* 0x000000480000780c */ /* 0x000fe20000f64270 */
[----:B------:R-:W-:Y:S02]  /*5b90*/  BSSY B1, `(.L_x_228) ;  /* 0x0000005000017945 */ /* 0x000fe40003800000 */
[----:B------:R-:W-:-:S05]  /*5ba0*/  FFMA R61, R61, R154, R12 ;  /* 0x0000009a3d3d7223 */ /* 0x000fca000000000c */
[----:B------:R0:W-:Y:S05]  /*5bb0*/  @P2 STG.E desc[UR36][R6.64+0x124], R61 ;  /* 0x0001243d06002986 */ /* 0x0001ea000c101924 */
[----:B------:R-:W-:Y:S05]  /*5bc0*/  @!P3 BRA `(.L_x_229) ;  /* 0x000000000004b947 */ /* 0x000fea0003800000 */
[----:B------:R0:W5:Y:S02]  /*5bd0*/  LDG.E.LTC128B R174, desc[UR36][R10.64+0x120] ;  /* 0x000120240aae7981 */ /* 0x000164000c1e1920 */
.L_x_229:
[----:B------:R-:W-:Y:S05]  /*5be0*/  BSYNC B1 ;  /* 0x0000000000017941 */ /* 0x000fea0003800000 */
.L_x_228:
[----:B0----5:R-:W-:Y:S01]  /*5bf0*/  FMUL R3, R174, R155 ;  /* 0x0000009bae037220 */ /* 0x021fe20000400000 */
[----:B------:R-:W-:Y:S01]  /*5c00*/  ISETP.GT.AND P2, PT, R0, 0x49, P1 ;  /* 0x000000490000780c */ /* 0x000fe20000f44270 */
[----:B------:R-:W-:Y:S02]  /*5c10*/  BSSY B1, `(.L_x_230) ;  /* 0x0000005000017945 */ /* 0x000fe40003800000 */
[----:B------:R-:W-:-:S05]  /*5c20*/  FFMA R3, R62, R154, R3 ;  /* 0x0000009a3e037223 */ /* 0x000fca0000000003 */
[----:B------:R0:W-:Y:S05]  /*5c30*/  @P3 STG.E desc[UR36][R8.64+0x120], R3 ;  /* 0x0001200308003986 */ /* 0x0001ea000c101924 */
[----:B------:R-:W-:Y:S05]  /*5c40*/  @!P2 BRA `(.L_x_231) ;  /* 0x000000000004a947 */ /* 0x000fea0003800000 */
[----:B------:R0:W5:Y:S02]  /*5c50*/  LDG.E.LTC128B R174, desc[UR36][R10.64+0x124] ;  /* 0x000124240aae7981 */ /* 0x000164000c1e1920 */
.L_x_231:
[----:B------:R-:W-:Y:S05]  /*5c60*/  BSYNC B1 ;  /* 0x0000000000017941 */ /* 0x000fea0003800000 */
.L_x_230:
[----:B-----5:R-:W-:Y:S01]  /*5c70*/  FMUL R12, R174, R155 ;  /* 0x0000009bae0c7220 */ /* 0x020fe20000400000 */
[----:B------:R-:W-:Y:S01]  /*5c80*/  ISETP.GT.AND P3, PT, R0, 0x50, P0 ;  /* 0x000000500000780c */ /* 0x000fe20000764270 */
[----:B------:R-:W-:Y:S02]  /*5c90*/  BSSY B1, `(.L_x_232) ;  /* 0x0000005000017945 */ /* 0x000fe40003800000 */
[----:B------:R-:W-:-:S05]  /*5ca0*/  FFMA R63, R63, R154, R12 ;  /* 0x0000009a3f3f7223 */ /* 0x000fca000000000c */
[----:B------:R0:W-:Y:S05]  /*5cb0*/  @P2 STG.E desc[UR36][R8.64+0x124], R63 ;  /* 0x0001243f08002986 */ /* 0x0001ea000c101924 */
[----:B------:R-:W-:Y:S05]  /*5cc0*/  @!P3 BRA `(.L_x_233) ;  /* 0x000000000004b947 */ /* 0x000fea0003800000 */
[----:B------:R0:W5:Y:S02]  /*5cd0*/  LDG.E.LTC128B R174, desc[UR36][R4.64+0x140] ;  /* 0x0001402404ae7981 */ /* 0x000164000c1e1920 */
.L_x_233:
[----:B------:R-:W-:Y:S05]  /*5ce0*/  BSYNC B1 ;  /* 0x0000000000017941 */ /* 0x000fea0003800000 */
.L_x_232:
[----:B0----5:R-:W-:Y:S01]  /*5cf0*/  FMUL R3, R174, R155 ;  /* 0x0000009bae037220 */ /* 0x021fe20000400000 */
[----:B------:R-:W-:Y:S01]  /*5d00*/  ISETP.GT.AND P2, PT, R0, 0x51, P0 ;  /* 0x000000510000780c */ /* 0x000fe20000744270 */
[----:B------:R-:W-:Y:S02]  /*5d10*/  BSSY B1, `(.L_x_234) ;  /* 0x0000005000017945 */ /* 0x000fe40003800000 */
[----:B------:R-:W-:-:S05]  /*5d20*/  FFMA R3, R64, R154, R3 ;  /* 0x0000009a40037223 */ /* 0x000fca0000000003 */
[----:B------:R0:W-:Y:S05]  /*5d30*/  @P3 STG.E desc[UR36][R6.64+0x140], R3 ;  /* 0x0001400306003986 */ /* 0x0001ea000c101924 */
[----:B------:R-:W-:Y:S05]  /*5d40*/  @!P2 BRA `(.L_x_235) ;  /* 0x000000000004a947 */ /* 0x000fea0003800000 */
[----:B------:R0:W5:Y:S02]  /*5d50*/  LDG.E.LTC128B R174, desc[UR36][R4.64+0x144] ;  /* 0x0001442404ae7981 */ /* 0x000164000c1e1920 */
.L_x_235:
[----:B------:R-:W-:Y:S05]  /*5d60*/  BSYNC B1 ;  /* 0x0000000000017941 */ /* 0x000fea0003800000 */
.L_x_234:
[----:B-----5:R-:W-:Y:S01]  /*5d70*/  FMUL R12, R174, R155 ;  /* 0x0000009bae0c7220 */ /* 0x020fe20000400000 */
[----:B------:R-:W-:Y:S01]  /*5d80*/  ISETP.GT.AND P3, PT, R0, 0x50, P1 ;  /* 0x000000500000780c */ /* 0x000fe20000f64270 */
[----:B------:R-:W-:Y:S02]  /*5d90*/  BSSY B1, `(.L_x_236) ;  /* 0x0000005000017945 */ /* 0x000fe40003800000 */
[----:B------:R-:W-:-:S05]  /*5da0*/  FFMA R65, R65, R154, R12 ;  /* 0x0000009a41417223 */ /* 0x000fca000000000c */
[----:B------:R0:W-:Y:S05]  /*5db0*/  @P2 STG.E desc[UR36][R6.64+0x144], R65 ;  /* 0x0001444106002986 */ /* 0x0001ea000c101924 */
[----:B------:R-:W-:Y:S05]  /*5dc0*/  @!P3 BRA `(.L_x_237) ;  /* 0x000000000004b947 */ /* 0x000fea0003800000 */
[----:B------:R0:W5:Y:S02]  /*5dd0*/  LDG.E.LTC128B R174, desc[UR36][R10.64+0x140] ;  /* 0x000140240aae7981 */ /* 0x000164000c1e1920 */
.L_x_237:
[----:B------:R-:W-:Y:S05]  /*5de0*/  BSYNC B1 ;  /* 0x0000000000017941 */ /* 0x000fea0003800000 */
.L_x_236:
[----:B0----5:R-:W-:Y:S01]  /*5df0*/  FMUL R3, R174, R155 ;  /* 0x0000009bae037220 */ /* 0x021fe20000400000 */
[----:B------:R-:W-:Y:S01]  /*5e00*/  ISETP.GT.AND P2, PT, R0, 0x51, P1 ;  /* 0x000000510000780c */ /* 0x000fe20000f44270 */
[----:B------:R-:W-:Y:S02]  /*5e10*/  BSSY B1, `(.L_x_238) ;  /* 0x0000005000017945 */ /* 0x000fe40003800000 */
[----:B------:R-:W-:-:S05]  /*5e20*/  FFMA R3, R66, R154, R3 ;  /* 0x0000009a42037223 */ /* 0x000fca0000000003 */
[----:B------:R0:W-:Y:S05]  /*5e30*/  @P3 STG.E desc[UR36][R8.64+0x140], R3 ;  /* 0x0001400308003986 */ /* 0x0001ea000c101924 */
[----:B------:R-:W-:Y:S05]  /*5e40*/  @!P2 BRA `(.L_x_239) ;  /* 0x000000000004a947 */ /* 0x000fea0003800000 */
[----:B------:R0:W5:Y:S02]  /*5e50*/  LDG.E.LTC128B R174, desc[UR36][R10.64+0x144] ;  /* 0x000144240aae7981 */ /* 0x000164000c1e1920 */
.L_x_239:
[----:B------:R-:W-:Y:S05]  /*5e60*/  BSYNC B1 ;  /* 0x0000000000017941 */ /* 0x000fea0003800000 */
.L_x_238:
[----:B-----5:R-:W-:Y:S01]  /*5e70*/  FMUL R12, R174, R155 ;  /* 0x0000009bae0c7220 */ /* 0x020fe20000400000 */
[----:B------:R-:W-:Y:S01]  /*5e80*/  ISETP.GT.AND P3, PT, R0, 0x58, P0 ;  /* 0x000000580000780c */ /* 0x000fe20000764270 */
[----:B------:R-:W-:Y:S02]  /*5e90*/  BSSY B1, `(.L_x_240) ;  /* 0x0000005000017945 */ /* 0x000fe40003800000 */
[----:B------:R-:W-:-:S05]  /*5ea0*/  FFMA R67, R67, R154, R12 ;  /* 0x0000009a43437223 */ /* 0x000fca000000000c */
[----:B------:R0:W-:Y:S05]  /*5eb0*/  @P2 STG.E desc[UR36][R8.64+0x144], R67 ;  /* 0x0001444308002986 */ /* 0x0001ea000c101924 */
[----:B------:R-:W-:Y:S05]  /*5ec0*/  @!P3 BRA `(.L_x_241) ;  /* 0x000000000004b947 */ /* 0x000fea0003800000 */
[----:B------:R0:W5:Y:S02]  /*5ed0*/  LDG.E.LTC128B R174, desc[UR36][R4.64+0x160] ;  /* 0x0001602404ae7981 */ /* 0x000164000c1e1920 */
.L_x_241:
[----:B------:R-:W-:Y:S05]  /*5ee0*/  BSYNC B1 ;  /* 0x0000000000017941 */ /* 0x000fea0003800000 */
.L_x_240:
[----:B0----5:R-:W-:Y:S01]  /*5ef0*/  FMUL R3, R174, R155 ;  /* 0x0000009bae037220 */ /* 0x021fe20000400000 */
[----:B------:R-:W-:Y:S01]  /*5f00*/  ISETP.GT.AND P2, PT, R0, 0x59, P0 ;  /* 0x000000590000780c */ /* 0x000fe20000744270 */
[----:B------:R-:W-:Y:S02]  /*5f10*/  BSSY B1, `(.L_x_242) ;  /* 0x0000005000017945 */ /* 0x000fe40003800000 */
[----:B------:R-:W-:-:S05]  /*5f20*/  FFMA R3, R68, R154, R3 ;  /* 0x0000009a44037223 */ /* 0x000fca0000000003 */
[----:B------:R0:W-:Y:S05]  /*5f30*/  @P3 STG.E desc[UR36][R6.64+0x160], R3 ;  /* 0x0001600306003986 */ /* 0x0001ea000c101924 */
[----:B------:R-:W-:Y:S05]  /*5f40*/  @!P2 BRA `(.L_x_243) ;  /* 0x000000000004a947 */ /* 0x000fea0003800000 */
[----:B------:R0:W5:Y:S02]  /*5f50*/  LDG.E.LTC128B R174, desc[UR36][R4.64+0x164] ;  /* 0x0001642404ae7981 */ /* 0x000164000c1e1920 */
.L_x_243:
[----:B------:R-:W-:Y:S05]  /*5f60*/  BSYNC B1 ;  /* 0x0000000000017941 */ /* 0x000fea0003800000 */
.L_x_242:
[----:B-----5:R-:W-:Y:S01]  /*5f70*/  FMUL R12, R174, R155 ;  /* 0x0000009bae0c7220 */ /* 0x020fe20000400000 */
[----:B------:R-:W-:Y:S01]  /*5f80*/  ISETP.GT.AND P3, PT, R0, 0x58, P1 ;  /* 0x000000580000780c */ /* 0x000fe20000f64270 */
[----:B------:R-:W-:Y:S02]  /*5f90*/  BSSY B1, `(.L_x_244) ;  /* 0x0000005000017945 */ /* 0x000fe40003800000 */
[----:B------:R-:W-:-:S05]  /*5fa0*/  FFMA R69, R69, R154, R12 ;  /* 0x0000009a45457223 */ /* 0x000fca000000000c */
[----:B------:R0:W-:Y:S05]  /*5fb0*/  @P2 STG.E desc[UR36][R6.64+0x164], R69 ;  /* 0x0001644506002986 */ /* 0x0001ea000c101924 */
[----:B------:R-:W-:Y:S05]  /*5fc0*/  @!P3 BRA `(.L_x_245) ;  /* 0x000000000004b947 */ /* 0x000fea0003800000 */
[----:B------:R0:W5:Y:S02]  /*5fd0*/  LDG.E.LTC128B R174, desc[UR36][R10.64+0x160] ;  /* 0x000160240aae7981 */ /* 0x000164000c1e1920 */
.L_x_245:
[----:B------:R-:W-:Y:S05]  /*5fe0*/  BSYNC B1 ;  /* 0x0000000000017941 */ /* 0x000fea0003800000 */
.L_x_244:
[----:B0----5:R-:W-:Y:S01]  /*5ff0*/  FMUL R3, R174, R155 ;  /* 0x0000009bae037220 */ /* 0x021fe20000400000 */
[----:B------:R-:W-:Y:S01]  /*6000*/  ISETP.GT.AND P2, PT, R0, 0x59, P1 ;  /* 0x000000590000780c */ /* 0x000fe20000f44270 */
[----:B------:R-:W-:Y:S02]  /*6010*/  BSSY B1, `(.L_x_246) ;  /* 0x0000005000017945 */ /* 0x000fe40003800000 */
[----:B------:R-:W-:-:S05]  /*6020*/  FFMA R3, R70, R154, R3 ;  /* 0x0000009a46037223 */ /* 0x000fca0000000003 */
[----:B------:R0:W-:Y:S05]  /*6030*/  @P3 STG.E desc[UR36][R8.64+0x160], R3 ;  /* 0x0001600308003986 */ /* 0x0001ea000c101924 */
[----:B------:R-:W-:Y:S05]  /*6040*/  @!P2 BRA `(.L_x_247) ;  /* 0x000000000004a947 */ /* 0x000fea0003800000 */
[----:B------:R0:W5:Y:S02]  /*6050*/  LDG.E.LTC128B R174, desc[UR36][R10.64+0x164] ;  /* 0x000164240aae7981 */ /* 0x000164000c1e1920 */
.L_x_247:
[----:B------:R-:W-:Y:S05]  /*6060*/  BSYNC B1 ;  /* 0x0000000000017941 */ /* 0x000fea0003800000 */
.L_x_246:
[----:B-----5:R-:W-:Y:S01]  /*6070*/  FMUL R12, R174, R155 ;  /* 0x0000009bae0c7220 */ /* 0x020fe20000400000 */
[----:B------:R-:W-:Y:S01]  /*6080*/  ISETP.GT.AND P3, PT, R0, 0x60, P0 ;  /* 0x000000600000780c */ /* 0x000fe20000764270 */
[----:B------:R-:W-:Y:S02]  /*6090*/  BSSY B1, `(.L_x_248) ;  /* 0x0000005000017945 */ /* 0x000fe40003800000 */
[----:B------:R-:W-:-:S05]  /*60a0*/  FFMA R71, R71, R154, R12 ;  /* 0x0000009a47477223 */ /* 0x000fca000000000c */
[----:B------:R0:W-:Y:S05]  /*60b0*/  @P2 STG.E desc[UR36][R8.64+0x164], R71 ;  /* 0x0001644708002986 */ /* 0x0001ea000c101924 */
[----:B------:R-:W-:Y:S05]  /*60c0*/  @!P3 BRA `(.L_x_249) ;  /* 0x000000000004b947 */ /* 0x000fea0003800000 */
[----:B------:R0:W5:Y:S02]  /*60d0*/  LDG.E.LTC128B R174, desc[UR36][R4.64+0x180] ;  /* 0x0001802404ae7981 */ /* 0x000164000c1e1920 */
.L_x_249:
[----:B------:R-:W-:Y:S05]  /*60e0*/  BSYNC B1 ;  /* 0x0000000000017941 */ /* 0x000fea0003800000 */
.L_x_248:
[----:B0----5:R-:W-:Y:S01]  /*60f0*/  FMUL R3, R174, R155 ;  /* 0x0000009bae037220 */ /* 0x021fe20000400000 */
[----:B------:R-:W-:Y:S01]  /*6100*/  ISETP.GT.AND P2, PT, R0, 0x61, P0 ;  /* 0x000000610000780c */ /* 0x000fe20000744270 */
[----:B------:R-:W-:Y:S02]  /*6110*/  BSSY B1, `(.L_x_250) ;  /* 0x0000005000017945 */ /* 0x000fe40003800000 */
[----:B------:R-:W-:-:S05]  /*6120*/  FFMA R3, R72, R154, R3 ;  /* 0x0000009a48037223 */ /* 0x000fca0000000003 */
[----:B------:R0:W-:Y:S05]  /*6130*/  @P3 STG.E desc[UR36][R6.64+0x180], R3 ;  /* 0x0001800306003986 */ /* 0x0001ea000c101924 */
[----:B------:R-:W-:Y:S05]  /*6140*/  @!P2 BRA `(.L_x_251) ;  /* 0x000000000004a947 */ /* 0x000fea0003800000 */
[----:B------:R0:W5:Y:S02]  /*6150*/  LDG.E.LTC128B R174, desc[UR36][R4.64+0x184] ;  /* 0x0001842404ae7981 */ /* 0x000164000c1e1920 */
.L_x_251:
[----:B------:R-:W-:Y:S05]  /*6160*/  BSYNC B1 ;  /* 0x0000000000017941 */ /* 0x000fea0003800000 */
.L_x_250:
[----:B-----5:R-:W-:Y:S01]  /*6170*/  FMUL R12, R174, R155 ;  /* 0x0000009bae0c7220 */ /* 0x020fe20000400000 */
[----:B------:R-:W-:Y:S01]  /*6180*/  ISETP.GT.AND P3, PT, R0, 0x60, P1 ;  /* 0x000000600000780c */ /* 0x000fe20000f64270 */
[----:B------:R-:W-:Y:S02]  /*6190*/  BSSY B1, `(.L_x_252) ;  /* 0x0000005000017945 */ /* 0x000fe40003800000 */
[----:B------:R-:W-:-:S05]  /*61a0*/  FFMA R73, R73, R154, R12 ;  /* 0x0000009a49497223 */ /* 0x000fca000000000c */
[----:B------:R0:W-:Y:S05]  /*61b0*/  @P2 STG.E desc[UR36][R6.64+0x184], R73 ;  /* 0x0001844906002986 */ /* 0x0001ea000c101924 */
[----:B------:R-:W-:Y:S05]  /*61c0*/  @!P3 BRA `(.L_x_253) ;  /* 0x000000000004b947 */ /* 0x000fea0003800000 */
[----:B------:R0:W5:Y:S02]  /*61d0*/  LDG.E.LTC128B R174, desc[UR36][R10.64+0x180] ;  /* 0x000180240aae7981 */ /* 0x000164000c1e1920 */
.L_x_253:
[----:B------:R-:W-:Y:S05]  /*61e0*/  BSYNC B1 ;  /* 0x0000000000017941 */ /* 0x000fea0003800000 */
.L_x_252:
[----:B0----5:R-:W-:Y:S01]  /*61f0*/  FMUL R3, R174, R155 ;  /* 0x0000009bae037220 */ /* 0x021fe20000400000 */
[----:B------:R-:W-:Y:S01]  /*6200*/  ISETP.GT.AND P2, PT, R0, 0x61, P1 ;  /* 0x000000610000780c */ /* 0x000fe20000f44270 */
[----:B------:R-:W-:Y:S02]  /*6210*/  BSSY B1, `(.L_x_254) ;  /* 0x0000005000017945 */ /* 0x000fe40003800000 */
[----:B------:R-:W-:-:S05]  /*6220*/  FFMA R3, R74, R154, R3 ;  /* 0x0000009a4a037223 */ /* 0x000fca0000000003 */
[----:B------:R0:W-:Y:S05]  /*6230*/  @P3 STG.E desc[UR36][R8.64+0x180], R3 ;  /* 0x0001800308003986 */ /* 0x0001ea000c101924 */
[----:B------:R-:W-:Y:S05]  /*6240*/  @!P2 BRA `(.L_x_255) ;  /* 0x000000000004a947 */ /* 0x000fea0003800000 */
[----:B------:R0:W5:Y:S02]  /*6250*/  LDG.E.LTC128B R174, desc[UR36][R10.64+0x184] ;  /* 0x000184240aae7981 */ /* 0x000164000c1e1920 */
.L_x_255:
[----:B------:R-:W-:Y:S05]  /*6260*/  BSYNC B1 ;  /* 0x0000000000017941 */ /* 0x000fea0003800000 */
.L_x_254:
[----:B-----5:R-:W-:Y:S01]  /*6270*/  FMUL R12, R174, R155 ;  /* 0x0000009bae0c7220 */ /* 0x020fe20000400000 */
[----:B------:R-:W-:Y:S01]  /*6280*/  ISETP.GT.AND P3, PT, R0, 0x68, P0 ;  /* 0x000000680000780c */ /* 0x000fe20000764270 */
[----:B------:R-:W-:Y:S02]  /*6290*/  BSSY B1, `(.L_x_256) ;  /* 0x0000005000017945 */ /* 0x000fe40003800000 */
[----:B------:R-:W-:-:S05]  /*62a0*/  FFMA R75, R75, R154, R12 ;  /* 0x0000009a4b4b7223 */ /* 0x000fca000000000c */
[----:B------:R0:W-:Y:S05]  /*62b0*/  @P2 STG.E desc[UR36][R8.64+0x184], R75 ;  /* 0x0001844b08002986 */ /* 0x0001ea000c101924 */
[----:B------:R-:W-:Y:S05]  /*62c0*/  @!P3 BRA `(.L_x_257) ;  /* 0x000000000004b947 */ /* 0x000fea0003800000 */
[----:B------:R0:W5:Y:S02]  /*62d0*/  LDG.E.LTC128B R174, desc[UR36][R4.64+0x1a0] ;  /* 0x0001a02404ae7981 */ /* 0x000164000c1e1920 */
.L_x_257:
[----:B------:R-:W-:Y:S05]  /*62e0*/  BSYNC B1 ;  /* 0x0000000000017941 */ /* 0x000fea0003800000 */
.L_x_256:
[----:B0----5:R-:W-:Y:S01]  /*62f0*/  FMUL R3, R174, R155 ;  /* 0x0000009bae037220 */ /* 0x021fe20000400000 */
[----:B------:R-:W-:Y:S01]  /*6300*/  ISETP.GT.AND P2, PT, R0, 0x69, P0 ;  /* 0x000000690000780c */ /* 0x000fe20000744270 */
[----:B------:R-:W-:Y:S02]  /*6310*/  BSSY B1, `(.L_x_258) ;  /* 0x0000005000017945 */ /* 0x000fe40003800000 */
[----:B------:R-:W-:-:S05]  /*6320*/  FFMA R3, R76, R154, R3 ;  /* 0x0000009a4c037223 */ /* 0x000fca0000000003 */
[----:B------:R0:W-:Y:S05]  /*6330*/  @P3 STG.E desc[UR36][R6.64+0x1a0], R3 ;  /* 0x0001a00306003986 */ /* 0x0001ea000c101924 */
[----:B------:R-:W-:Y:S05]  /*6340*/  @!P2 BRA `(.L_x_259) ;  /* 0x000000000004a947 */ /* 0x000fea0003800000 */
[----:B------:R0:W5:Y:S02]  /*6350*/  LDG.E.LTC128B R174, desc[UR36][R4.64+0x1a4] ;  /* 0x0001a42404ae7981 */ /* 0x000164000c1e1920 */
.L_x_259:
[----:B------:R-:W-:Y:S05]  /*6360*/  BSYNC B1 ;  /* 0x0000000000017941 */ /* 0x000fea0003800000 */
.L_x_258:
[----:B-----5:R-:W-:Y:S01]  /*6370*/  FMUL R12, R174, R155 ;  /* 0x0000009bae0c7220 */ /* 0x020fe20000400000 */
[----:B------:R-:W-:Y:S01]  /*6380*/  ISETP.GT.AND P3, PT, R0, 0x68, P1 ;  /* 0x000000680000780c */ /* 0x000fe20000f64270 */
[----:B------:R-:W-:Y:S02]  /*6390*/  BSSY B1, `(.L_x_260) ;  /* 0x0000005000017945 */ /* 0x000fe40003800000 */
[----:B------:R-:W-:-:S05]  /*63a0*/  FFMA R77, R77, R154, R12 ;  /* 0x0000009a4d4d7223 */ /* 0x000fca000000000c */
[----:B------:R0:W-:Y:S05]  /*63b0*/  @P2 STG.E desc[UR36][R6.64+0x1a4], R77 ;  /* 0x0001a44d06002986 */ /* 0x0001ea000c101924 */
[----:B------:R-:W-:Y:S05]  /*63c0*/  @!P3 BRA `(.L_x_261) ;  /* 0x000000000004b947 */ /* 0x000fea0003800000 */
[----:B------:R0:W5:Y:S02]  /*63d0*/  LDG.E.LTC128B R174, desc[UR36][R10.64+0x1a0] ;  /* 0x0001a0240aae7981 */ /* 0x000164000c1e1920 */
.L_x_261:
[----:B------:R-:W-:Y:S05]  /*63e0*/  BSYNC B1 ;  /* 0x0000000000017941 */ /* 0x000fea0003800000 */
.L_x_260:
[----:B0----5:R-:W-:Y:S01]  /*63f0*/  FMUL R3, R174, R155 ;  /* 0x0000009bae037220 */ /* 0x021fe20000400000 */
[----:B------:R-:W-:Y:S01]  /*6400*/  ISETP.GT.AND P2, PT, R0, 0x69, P1 ;  /* 0x000000690000780c */ /* 0x000fe20000f44270 */
[----:B------:R-:W-:Y:S02]  /*6410*/  BSSY B1, `(.L_x_262) ;  /* 0x0000005000017945 */ /* 0x000fe40003800000 */
[----:B------:R-:W-:-:S05]  /*6420*/  FFMA R3, R78, R154, R3 ;  /* 0x0000009a4e037223 */ /* 0x000fca0000000003 */
[----:B------:R0:W-:Y:S05]  /*6430*/  @P3 STG.E desc[UR36][R8.64+0x1a0], R3 ;  /* 0x0001a00308003986 */ /* 0x0001ea000c101924 */
[----:B------:R-:W-:Y:S05]  /*6440*/  @!P2 BRA `(.L_x_263) ;  /* 0x000000000004a947 */ /* 0x000fea0003800000 */
[----:B------:R0:W5:Y:S02]  /*6450*/  LDG.E.LTC128B R174, desc[UR36][R10.64+0x1a4] ;  /* 0x0001a4240aae7981 */ /* 0x000164000c1e1920 */
.L_x_263:
[----:B------:R-:W-:Y:S05]  /*6460*/  BSYNC B1 ;  /* 0x0000000000017941 */ /* 0x000fea0003800000 */
.L_x_262:
[----:B-----5:R-:W-:Y:S01]  /*6470*/  FMUL R12, R174, R155 ;  /* 0x0000009bae0c7220 */ /* 0x020fe20000400000 */
[----:B------:R-:W-:Y:S01]  /*6480*/  ISETP.GT.AND P3, PT, R0, 0x70, P0 ;  /* 0x000000700000780c */ /* 0x000fe20000764270 */
[----:B------:R-:W-:Y:S02]  /*6490*/  BSSY B1, `(.L_x_264) ;  /* 0x0000005000017945 */ /* 0x000fe40003800000 */
[----:B------:R-:W-:-:S05]  /*64a0*/  FFMA R79, R79, R154, R12 ;  /* 0x0000009a4f4f7223 */ /* 0x000fca000000000c */
[----:B------:R0:W-:Y:S05]  /*64b0*/  @P2 STG.E desc[UR36][R8.64+0x1a4], R79 ;  /* 0x0001a44f08002986 */ /* 0x0001ea000c101924 */
[----:B------:R-:W-:Y:S05]  /*64c0*/  @!P3 BRA `(.L_x_265) ;  /* 0x000000000004b947 */ /* 0x000fea0003800000 */
[----:B------:R0:W5:Y:S02]  /*64d0*/  LDG.E.LTC128B R174, desc[UR36][R4.64+0x1c0] ;  /* 0x0001c02404ae7981 */ /* 0x000164000c1e1920 */
.L_x_265:
[----:B------:R-:W-:Y:S05]  /*64e0*/  BSYNC B1 ;  /* 0x0000000000017941 */ /* 0x000fea0003800000 */
.L_x_264:
[----:B0----5:R-:W-:Y:S01]  /*64f0*/  FMUL R3, R174, R155 ;  /* 0x0000009bae037220 */ /* 0x021fe20000400000 */
[----:B------:R-:W-:Y:S01]  /*6500*/  ISETP.GT.AND P2, PT, R0, 0x71, P0 ;  /* 0x000000710000780c */ /* 0x000fe20000744270 */
[----:B------:R-:W-:Y:S02]  /*6510*/  BSSY B1, `(.L_x_266) ;  /* 0x0000005000017945 */ /* 0x000fe40003800000 */
[----:B------:R-:W-:-:S05]  /*6520*/  FFMA R3, R80, R154, R3 ;  /* 0x0000009a50037223 */ /* 0x000fca0000000003 */
[----:B------:R0:W-:Y:S05]  /*6530*/  @P3 STG.E desc[UR36][R6.64+0x1c0], R3 ;  /* 0x0001c00306003986 */ /* 0x0001ea000c101924 */
[----:B------:R-:W-:Y:S05]  /*6540*/  @!P2 BRA `(.L_x_267) ;  /* 0x000000000004a947 */ /* 0x000fea0003800000 */
[----:B------:R0:W5:Y:S02]  /*6550*/  LDG.E.LTC128B R174, desc[UR36][R4.64+0x1c4] ;  /* 0x0001c42404ae7981 */ /* 0x000164000c1e1920 */
.L_x_267:
[----:B------:R-:W-:Y:S05]  /*6560*/  BSYNC B1 ;  /* 0x0000000000017941 */ /* 0x000fea0003800000 */
.L_x_266:
[----:B-----5:R-:W-:Y:S01]  /*6570*/  FMUL R12, R174, R155 ;  /* 0x0000009bae0c7220 */ /* 0x020fe20000400000 */
[----:B------:R-:W-:Y:S01]  /*6580*/  ISETP.GT.AND P3, PT, R0, 0x70, P1 ;  /* 0x000000700000780c */ /* 0x000fe20000f64270 */
[----:B------:R-:W-:Y:S02]  /*6590*/  BSSY B1, `(.L_x_268) ;  /* 0x0000005000017945 */ /* 0x000fe40003800000 */
[----:B------:R-:W-:-:S05]  /*65a0*/  FFMA R81, R81, R154, R12 ;  /* 0x0000009a51517223 */ /* 0x000fca000000000c */
[----:B------:R0:W-:Y:S05]  /*65b0*/  @P2 STG.E desc[UR36][R6.64+0x1c4], R81 ;  /* 0x0001c45106002986 */ /* 0x0001ea000c101924 */
[----:B------:R-:W-:Y:S05]  /*65c0*/  @!P3 BRA `(.L_x_269) ;  /* 0x000000000004b947 */ /* 0x000fea0003800000 */
[----:B------:R0:W5:Y:S02]  /*65d0*/  LDG.E.LTC128B R174, desc[UR36][R10.64+0x1c0] ;  /* 0x0001c0240aae7981 */ /* 0x000164000c1e1920 */
.L_x_269:
[----:B------:R-:W-:Y:S05]  /*65e0*/  BSYNC B1 ;  /* 0x0000000000017941 */ /* 0x000fea0003800000 */
.L_x_268:
[----:B0----5:R-:W-:Y:S01]  /*65f0*/  FMUL R3, R174, R155 ;  /* 0x0000009bae037220 */ /* 0x021fe20000400000 */
[----:B------:R-:W-:Y:S01]  /*6600*/  ISETP.GT.AND P2, PT, R0, 0x71, P1 ;  /* 0x000000710000780c */ /* 0x000fe20000f44270 */
[----:B------:R-:W-:Y:S02]  /*6610*/  BSSY B1, `(.L_x_270) ;  /* 0x0000005000017945 */ /* 0x000fe40003800000 */
[----:B------:R-:W-:-:S05]  /*6620*/  FFMA R3, R82, R154, R3 ;  /* 0x0000009a52037223 */ /* 0x000fca0000000003 */
[----:B------:R0:W-:Y:S05]  /*6630*/  @P3 STG.E desc[UR36][R8.64+0x1c0], R3 ;  /* 0x0001c00308003986 */ /* 0x0001ea000c101924 */
[----:B------:R-:W-:Y:S05]  /*6640*/  @!P2 BRA `(.L_x_271) ;  /* 0x000000000004a947 */ /* 0x000fea0003800000 */
[----:B------:R0:W5:Y:S02]  /*6650*/  LDG.E.LTC128B R174, desc[UR36][R10.64+0x1c4] ;  /* 0x0001c4240aae7981 */ /* 0x000164000c1e1920 */
.L_x_271:
[----:B------:R-:W-:Y:S05]  /*6660*/  BSYNC B1 ;  /* 0x0000000000017941 */ /* 0x000fea0003800000 */
.L_x_270:
[----:B-----5:R-:W-:Y:S01]  /*6670*/  FMUL R12, R174, R155 ;  /* 0x0000009bae0c7220 */ /* 0x020fe20000400000 */
[----:B------:R-:W-:Y:S01]  /*6680*/  ISETP.GT.AND P3, PT, R0, 0x78, P0 ;  /* 0x000000780000780c */ /* 0x000fe20000764270 */
[----:B------:R-:W-:Y:S02]  /*6690*/  BSSY B1, `(.L_x_272) ;  /* 0x0000005000017945 */ /* 0x000fe40003800000 */
[----:B------:R-:W-:-:S05]  /*66a0*/  FFMA R83, R83, R154, R12 ;  /* 0x0000009a53537223 */ /* 0x000fca000000000c */
[----:B------:R0:W-:Y:S05]  /*66b0*/  @P2 STG.E desc[UR36][R8.64+0x1c4], R83 ;  /* 0x0001c45308002986 */ /* 0x0001ea000c101924 */
[----:B------:R-:W-:Y:S05]  /*66c0*/  @!P3 BRA `(.L_x_273) ;  /* 0x000000000004b947 */ /* 0x000fea0003800000 */
[----:B------:R0:W5:Y:S02]  /*66d0*/  LDG.E.LTC128B R174, desc[UR36][R4.64+0x1e0] ;  /* 0x0001e02404ae7981 */ /* 0x000164000c1e1920 */
.L_x_273:
[----:B------:R-:W-:Y:S05]  /*66e0*/  BSYNC B1 ;  /* 0x0000000000017941 */ /* 0x000fea0003800000 */
.L_x_272:
[----:B0----5:R-:W-:Y:S01]  /*66f0*/  FMUL R3, R174, R155 ;  /* 0x0000009bae037220 */ /* 0x021fe20000400000 */
[----:B------:R-:W-:Y:S01]  /*6700*/  ISETP.GT.AND P0, PT, R0, 0x79, P0 ;  /* 0x000000790000780c */ /* 0x000fe20000704270 */
[----:B------:R-:W-:Y:S02]  /*6710*/  BSSY B1, `(.L_x_274) ;  /* 0x0000005000017945 */ /* 0x000fe40003800000 */
[----:B------:R-:W-:-:S05]  /*6720*/  FFMA R3, R84, R154, R3 ;  /* 0x0000009a54037223 */ /* 0x000fca0000000003 */
[----:B------:R0:W-:Y:S05]  /*6730*/  @P3 STG.E desc[UR36][R6.64+0x1e0], R3 ;  /* 0x0001e00306003986 */ /* 0x0001ea000c101924 */
[----:B------:R-:W-:Y:S05]  /*6740*/  @!P0 BRA `(.L_x_275) ;  /* 0x0000000000048947 */ /* 0x000fea0003800000 */
[----:B------:R0:W5:Y:S02]  /*6750*/  LDG.E.LTC128B R174, desc[UR36][R4.64+0x1e4] ;  /* 0x0001e42404ae7981 */ /* 0x000164000c1e1920 */
.L_x_275:
[----:B------:R-:W-:Y:S05]  /*6760*/  BSYNC B1 ;  /* 0x0000000000017941 */ /* 0x000fea0003800000 */
.L_x_274:
[----:B0-2--5:R-:W-:Y:S01]  /*6770*/  FMUL R4, R174, R155 ;  /* 0x0000009bae047220 */ /* 0x025fe20000400000 */
[----:B------:R-:W-:Y:S01]  /*6780*/  ISETP.GT.AND P2, PT, R0, 0x78, P1 ;  /* 0x000000780000780c */ /* 0x000fe20000f44270 */
[----:B------:R-:W-:Y:S02]  /*6790*/  BSSY B1, `(.L_x_276) ;  /* 0x0000005000017945 */ /* 0x000fe40003800000 */
[----:B------:R-:W-:-:S05]  /*67a0*/  FFMA R85, R85, R154, R4 ;  /* 0x0000009a55557223 */ /* 0x000fca0000000004 */
[----:B------:R0:W-:Y:S05]  /*67b0*/  @P0 STG.E desc[UR36][R6.64+0x1e4], R85 ;  /* 0x0001e45506000986 */ /* 0x0001ea000c101924 */
[----:B------:R-:W-:Y:S05]  /*67c0*/  @!P2 BRA `(.L_x_277) ;  /* 0x000000000004a947 */ /* 0x000fea0003800000 */
[----:B------:R2:W5:Y:S02]  /*67d0*/  LDG.E.LTC128B R174, desc[UR36][R10.64+0x1e0] ;  /* 0x0001e0240aae7981 */ /* 0x000564000c1e1920 */
.L_x_277:
[----:B------:R-:W-:Y:S05]  /*67e0*/  BSYNC B1 ;  /* 0x0000000000017941 */ /* 0x000fea0003800000 */
.L_x_276:
[----:B-----5:R-:W-:Y:S01]  /*67f0*/  FMUL R3, R174, R155 ;  /* 0x0000009bae037220 */ /* 0x020fe20000400000 */
[----:B------:R-:W-:Y:S01]  /*6800*/  @P2 IMAD.MOV.U32 R4, RZ, RZ, R8 ;  /* 0x000000ffff042224 */ /* 0x000fe200078e0008 */
[----:B------:R-:W-:Y:S01]  /*6810*/  @P2 MOV R5, R9 ;  /* 0x0000000900052202 */ /* 0x000fe20000000f00 */
[----:B------:R-:W-:Y:S01]  /*6820*/  BSSY B1, `(.L_x_278) ;  /* 0x0000006000017945 */ /* 0x000fe20003800000 */
[----:B------:R-:W-:Y:S01]  /*6830*/  FFMA R3, R86, R154, R3 ;  /* 0x0000009a56037223 */ /* 0x000fe20000000003 */
[----:B------:R-:W-:-:S04]  /*6840*/  ISETP.GT.AND P1, PT, R0, 0x79, P1 ;  /* 0x000000790000780c */ /* 0x000fc80000f24270 */
[----:B------:R0:W-:Y:S09]  /*6850*/  @P2 STG.E desc[UR36][R4.64+0x1e0], R3 ;  /* 0x0001e00304002986 */ /* 0x0001f2000c101924 */
[----:B------:R-:W-:Y:S05]  /*6860*/  @!P1 BRA `(.L_x_279) ;  /* 0x0000000000049947 */ /* 0x000fea0003800000 */
[----:B------:R0:W5:Y:S02]  /*6870*/  LDG.E.LTC128B R174, desc[UR36][R10.64+0x1e4] ;  /* 0x0001e4240aae7981 */ /* 0x000164000c1e1920 */
.L_x_279:
[----:B------:R-:W-:Y:S05]  /*6880*/  BSYNC B1 ;  /* 0x0000000000017941 */ /* 0x000fea0003800000 */
.L_x_278:
[----:B-----5:R-:W-:-:S04]  /*6890*/  FMUL R174, R174, R155 ;  /* 0x0000009baeae7220 */ /* 0x020fc80000400000 */
[----:B------:R-:W-:Y:S01]  /*68a0*/  FFMA R87, R87, R154, R174 ;  /* 0x0000009a57577223 */ /* 0x000fe200000000ae */
[----:B------:R-:W-:Y:S06]  /*68b0*/  @!P1 BRA `(.L_x_280) ;  /* 0x0000001c002c9947 */ /* 0x000fec0003800000 */
[----:B------:R0:W-:Y:S01]  /*68c0*/  STG.E desc[UR36][R8.64+0x1e4], R87 ;  /* 0x0001e45708007986 */ /* 0x0001e2000c101924 */
[----:B------:R-:W-:Y:S05]  /*68d0*/  BRA `(.L_x_280) ;  /* 0x0000001c00247947 */ /* 0x000fea0003800000 */
.L_x_29:
[----:B------:R-:W-:Y:S01]  /*68e0*/  ULDC.64 UR4, c[0x0][0x5c0] ;  /* 0x0001700000047ab9 */ /* 0x000fe20000000a00 */
[----:B------:R-:W-:Y:S01]  /*68f0*/  ISETP.GT.AND P4, PT, R0, 0x1, P0 ;  /* 0x000000010000780c */ /* 0x000fe20000784270 */
[-C--:B------:R-:W-:Y:S01]  /*6900*/  FMUL R13, R88, R154.reuse ;  /* 0x0000009a580d7220 */ /* 0x080fe20000400000 */
[----:B------:R-:W-:Y:S01]  /*6910*/  LEA R8, P1, R168, UR4, 0x2 ;  /* 0x00000004a8087c11 */ /* 0x000fe2000f8210ff */
[----:B------:R-:W-:Y:S01]  /*6920*/  IMAD.SHL.U32 R7, R4, 0x20, RZ ;  /* 0x0000002004077824 */ /* 0x000fe200078e00ff */
[----:B------:R-:W-:Y:S01]  /*6930*/  ISETP.GT.AND P2, PT, R3, 0x8, PT ;  /* 0x000000080300780c */ /* 0x000fe20003f44270 */
[-C--:B------:R-:W-:Y:S01]  /*6940*/  FMUL R89, R89, R154.reuse ;  /* 0x0000009a59597220 */ /* 0x080fe20000400000 */
[----:B------:R-:W-:Y:S01]  /*6950*/  LEA.HI.X R9, R168, UR5, R171, 0x2, P1 ;  /* 0x00000005a8097c11 */ /* 0x000fe200088f14ab */
[-C--:B------:R-:W-:Y:S01]  /*6960*/  FMUL R91, R91, R154.reuse ;  /* 0x0000009a5b5b7220 */ /* 0x080fe20000400000 */
[----:B------:R-:W-:Y:S01]  /*6970*/  ISETP.GT.AND P1, PT, R0, RZ, P2 ;  /* 0x000000ff0000720c */ /* 0x000fe20001724270 */
[-C--:B------:R-:W-:Y:S01]  /*6980*/  FMUL R15, R92, R154.reuse ;  /* 0x0000009a5c0f7220 */ /* 0x080fe20000400000 */
[----:B------:R-:W-:Y:S01]  /*6990*/  SHF.L.U64.HI R6, R4, 0x5, R5 ;  /* 0x0000000504067819 */ /* 0x000fe20000010205 */
[----:B------:R0:W-:Y:S01]  /*69a0*/  @P3 STG.E desc[UR36][R8.64], R13 ;  /* 0x0000000d08003986 */ /* 0x0001e2000c101924 */
[C---:B------:R-:W-:Y:S01]  /*69b0*/  ISETP.GT.AND P3, PT, R0.reuse, 0x1, P2 ;  /* 0x000000010000780c */ /* 0x040fe20001764270 */
[----:B------:R-:W-:Y:S01]  /*69c0*/  FMUL R93, R93, R154 ;  /* 0x0000009a5d5d7220 */ /* 0x000fe20000400000 */
[----:B------:R-:W-:Y:S01]  /*69d0*/  IADD3 R10, P5, R7, R8, RZ ;  /* 0x00000008070a7210 */ /* 0x000fe20007fbe0ff */
[----:B------:R-:W-:Y:S01]  /*69e0*/  @P4 STG.E desc[UR36][R8.64+0x4], R89 ;  /* 0x0000045908004986 */ /* 0x000fe2000c101924 */
[----:B------:R-:W-:Y:S01]  /*69f0*/  ISETP.GT.AND P4, PT, R0, 0x8, P0 ;  /* 0x000000080000780c */ /* 0x000fe20000784270 */
[-C--:B------:R-:W-:Y:S01]  /*6a00*/  FMUL R21, R94, R154.reuse ;  /* 0x0000009a5e157220 */ /* 0x080fe20000400000 */
[-C--:B------:R-:W-:Y:S01]  /*6a10*/  FMUL R95, R95, R154.reuse ;  /* 0x0000009a5f5f7220 */ /* 0x080fe20000400000 */
[----:B------:R-:W-:Y:S01]  /*6a20*/  IMAD.X R11, R6, 0x1, R9, P5 ;  /* 0x00000001060b7824 */ /* 0x000fe200028e0609 */
[----:B------:R-:W-:Y:S01]  /*6a30*/  ISETP.GT.AND P5, PT, R0, 0x9, P0 ;  /* 0x000000090000780c */ /* 0x000fe200007a4270 */
[-C--:B------:R-:W-:Y:S01]  /*6a40*/  FMUL R97, R97, R154.reuse ;  /* 0x0000009a61617220 */ /* 0x080fe20000400000 */
[-C--:B------:R-:W-:Y:S01]  /*6a50*/  FMUL R99, R99, R154.reuse ;  /* 0x0000009a63637220 */ /* 0x080fe20000400000 */
[-C--:B0-----:R-:W-:Y:S01]  /*6a60*/  FMUL R13, R90, R154.reuse ;  /* 0x0000009a5a0d7220 */ /* 0x081fe20000400000 */
[-C--:B------:R-:W-:Y:S01]  /*6a70*/  FMUL R101, R101, R154.reuse ;  /* 0x0000009a65657220 */ /* 0x080fe20000400000 */
[-C--:B------:R-:W-:Y:S01]  /*6a80*/  FMUL R103, R103, R154.reuse ;  /* 0x0000009a67677220 */ /* 0x080fe20000400000 */
[-C--:B------:R-:W-:Y:S01]  /*6a90*/  FMUL R105, R105, R154.reuse ;  /* 0x0000009a69697220 */ /* 0x080fe20000400000 */
[-C--:B------:R-:W-:Y:S01]  /*6aa0*/  FMUL R107, R107, R154.reuse ;  /* 0x0000009a6b6b7220 */ /* 0x080fe20000400000 */
[----:B------:R0:W-:Y:S01]  /*6ab0*/  @P1 STG.E desc[UR36][R10.64], R13 ;  /* 0x0000000d0a001986 */ /* 0x0001e2000c101924 */
[C---:B------:R-:W-:Y:S01]  /*6ac0*/  ISETP.GT.AND P1, PT, R0.reuse, 0x8, P2 ;  /* 0x000000080000780c */ /* 0x040fe20001724270 */
[-C--:B------:R-:W-:Y:S01]  /*6ad0*/  FMUL R109, R109, R154.reuse ;  /* 0x0000009a6d6d7220 */ /* 0x080fe20000400000 */
[-C--:B------:R-:W-:Y:S01]  /*6ae0*/  FMUL R111, R111, R154.reuse ;  /* 0x0000009a6f6f7220 */ /* 0x080fe20000400000 */
[----:B------:R-:W-:Y:S01]  /*6af0*/  @P3 STG.E desc[UR36][R10.64+0x4], R91 ;  /* 0x0000045b0a003986 */ /* 0x000fe2000c101924 */
[C---:B------:R-:W-:Y:S01]  /*6b00*/  ISETP.GT.AND P3, PT, R0.reuse, 0x9, P2 ;  /* 0x000000090000780c */ /* 0x040fe20001764270 */
[-C--:B------:R-:W-:Y:S01]  /*6b10*/  FMUL R113, R113, R154.reuse ;  /* 0x0000009a71717220 */ /* 0x080fe20000400000 */
[-C--:B------:R-:W-:Y:S01]  /*6b20*/  FMUL R115, R115, R154.reuse ;  /* 0x0000009a73737220 */ /* 0x080fe20000400000 */
[----:B------:R1:W-:Y:S01]  /*6b30*/  @P4 STG.E desc[UR36][R8.64+0x20], R15 ;  /* 0x0000200f08004986 */ /* 0x0003e2000c101924 */
[C---:B------:R-:W-:Y:S01]  /*6b40*/  ISETP.GT.AND P4, PT, R0.reuse, 0x10, P0 ;  /* 0x000000100000780c */ /* 0x040fe20000784270 */
[-C--:B------:R-:W-:Y:S01]  /*6b50*/  FMUL R117, R117, R154.reuse ;  /* 0x0000009a75757220 */ /* 0x080fe20000400000 */
[-C--:B------:R-:W-:Y:S01]  /*6b60*/  FMUL R119, R119, R154.reuse ;  /* 0x0000009a77777220 */ /* 0x080fe20000400000 */
[----:B------:R-:W-:Y:S01]  /*6b70*/  @P5 STG.E desc[UR36][R8.64+0x24], R93 ;  /* 0x0000245d08005986 */ /* 0x000fe2000c101924 */
[----:B------:R-:W-:Y:S01]  /*6b80*/  ISETP.GT.AND P5, PT, R0, 0x11, P0 ;  /* 0x000000110000780c */ /* 0x000fe200007a4270 */
[-C--:B0-----:R-:W-:Y:S01]  /*6b90*/  FMUL R13, R96, R154.reuse ;  /* 0x0000009a600d7220 */ /* 0x081fe20000400000 */
[-C--:B------:R-:W-:Y:S01]  /*6ba0*/  FMUL R121, R121, R154.reuse ;  /* 0x0000009a79797220 */ /* 0x080fe20000400000 */
[----:B------:R0:W-:Y:S01]  /*6bb0*/  @P1 STG.E desc[UR36][R10.64+0x20], R21 ;  /* 0x000020150a001986 */ /* 0x0001e2000c101924 */
[C---:B------:R-:W-:Y:S01]  /*6bc0*/  ISETP.GT.AND P1, PT, R0.reuse, 0x10, P2 ;  /* 0x000000100000780c */ /* 0x040fe20001724270 */
[-C--:B------:R-:W-:Y:S01]  /*6bd0*/  FMUL R123, R123, R154.reuse ;  /* 0x0000009a7b7b7220 */ /* 0x080fe20000400000 */
[-C--:B------:R-:W-:Y:S01]  /*6be0*/  FMUL R125, R125, R154.reuse ;  /* 0x0000009a7d7d7220 */ /* 0x080fe20000400000 */
[----:B------:R-:W-:Y:S01]  /*6bf0*/  @P3 STG.E desc[UR36][R10.64+0x24], R95 ;  /* 0x0000245f0a003986 */ /* 0x000fe2000c101924 */
[----:B------:R-:W-:Y:S01]  /*6c00*/  ISETP.GT.AND P3, PT, R0, 0x11, P2 ;  /* 0x000000110000780c */ /* 0x000fe20001764270 */
[-C--:B-1----:R-:W-:Y:S01]  /*6c10*/  FMUL R15, R98, R154.reuse ;  /* 0x0000009a620f7220 */ /* 0x082fe20000400000 */
        /* <DEDUP_REMOVED lines=26> */
[----:B------:R-:W-:Y:S01]  /*6dc0*/  ISETP.GT.AND P1, PT, R0, 0x20, P2 ;  /* 0x000000200000780c */ /* 0x000fe20001724270 */
[-C--:B------:R-:W-:Y:S01]  /*6dd0*/  FMUL R147, R147, R154.reuse ;  /* 0x0000009a93937220 */ /* 0x080fe20000400000 */
[----:B------:R-:W-:Y:S01]  /*6de0*/  SHF.L.U32 R23, R4, 0x9, RZ ;  /* 0x0000000904177819 */ /* 0x000fe200000006ff */
[----:B------:R-:W-:Y:S01]  /*6df0*/  @P3 STG.E desc[UR36][R10.64+0x64], R103 ;  /* 0x000064670a003986 */ /* 0x000fe2000c101924 */
[----:B------:R-:W-:Y:S01]  /*6e00*/  ISETP.GT.AND P3, PT, R0, 0x21, P2 ;  /* 0x000000210000780c */ /* 0x000fe20001764270 */
[-C--:B-1----:R-:W-:Y:S01]  /*6e10*/  FMUL R21, R106, R154.reuse ;  /* 0x0000009a6a157220 */ /* 0x082fe20000400000 */
[-C--:B------:R-:W-:Y:S01]  /*6e20*/  FMUL R149, R149, R154.reuse ;  /* 0x0000009a95957220 */ /* 0x080fe20000400000 */
[----:B------:R1:W-:Y:S01]  /*6e30*/  @P4 STG.E desc[UR36][R8.64+0x80], R15 ;  /* 0x0000800f08004986 */ /* 0x0003e2000c101924 */
[----:B------:R-:W-:Y:S01]  /*6e40*/  ISETP.GT.AND P4, PT, R0, 0x28, P0 ;  /* 0x000000280000780c */ /* 0x000fe20000784270 */
[-C--:B------:R-:W-:Y:S01]  /*6e50*/  FMUL R151, R151, R154.reuse ;  /* 0x0000009a97977220 */ /* 0x080fe20000400000 */
[----:B------:R-:W-:Y:S01]  /*6e60*/  SHF.L.U64.HI R5, R4, 0x9, R5 ;  /* 0x0000000904057819 */ /* 0x000fe20000010205 */
        /* <DEDUP_REMOVED lines=86> */
[----:B------:R-:W-:-:S02]  /*73d0*/  FMUL R87, R87, R154 ;  /* 0x0000009a57577220 */ /* 0x000fc40000400000 */
[----:B------:R-:W-:Y:S01]  /*73e0*/  @P3 STG.E desc[UR36][R10.64+0x124], R127 ;  /* 0x0001247f0a003986 */ /* 0x000fe2000c101924 */
[----:B------:R-:W-:Y:S01]  /*73f0*/  ISETP.GT.AND P3, PT, R0, 0x51, P2 ;  /* 0x000000510000780c */ /* 0x000fe20001764270 */
[----:B-1----:R-:W-:Y:S02]  /*7400*/  FMUL R21, R130, R154 ;  /* 0x0000009a82157220 */ /* 0x002fe40000400000 */
[----:B------:R1:W-:Y:S01]  /*7410*/  @P4 STG.E desc[UR36][R8.64+0x140], R15 ;  /* 0x0001400f08004986 */ /* 0x0003e2000c101924 */
[----:B------:R-:W-:-:S03]  /*7420*/  ISETP.GT.AND P4, PT, R0, 0x58, P0 ;  /* 0x000000580000780c */ /* 0x000fc60000784270 */
[----:B------:R-:W-:Y:S01]  /*7430*/  @P5 STG.E desc[UR36][R8.64+0x144], R129 ;  /* 0x0001448108005986 */ /* 0x000fe2000c101924 */
[----:B------:R-:W-:Y:S01]  /*7440*/  ISETP.GT.AND P5, PT, R0, 0x59, P0 ;  /* 0x000000590000780c */ /* 0x000fe200007a4270 */
[----:B0-----:R-:W-:Y:S02]  /*7450*/  FMUL R13, R132, R154 ;  /* 0x0000009a840d7220 */ /* 0x001fe40000400000 */
[----:B------:R0:W-:Y:S01]  /*7460*/  @P1 STG.E desc[UR36][R10.64+0x140], R21 ;  /* 0x000140150a001986 */ /* 0x0001e2000c101924 */
[----:B------:R-:W-:-:S03]  /*7470*/  ISETP.GT.AND P1, PT, R0, 0x58, P2 ;  /* 0x000000580000780c */ /* 0x000fc60001724270 */
        /* <DEDUP_REMOVED lines=32> */
[-C--:B-1----:R-:W-:Y:S02]  /*7680*/  FMUL R15, R146, R154.reuse ;  /* 0x0000009a920f7220 */ /* 0x082fe40000400000 */
[----:B------:R1:W-:Y:S01]  /*7690*/  @P4 STG.E desc[UR36][R8.64+0x1c0], R13 ;  /* 0x0001c00d08004986 */ /* 0x0003e2000c101924 */
[C---:B------:R-:W-:Y:S02]  /*76a0*/  ISETP.GT.AND P4, PT, R0.reuse, 0x78, P0 ;  /* 0x000000780000780c */ /* 0x040fe40000784270 */
[----:B------:R-:W-:Y:S01]  /*76b0*/  ISETP.GT.AND P0, PT, R0, 0x79, P0 ;  /* 0x000000790000780c */ /* 0x000fe20000704270 */
[----:B------:R-:W-:Y:S01]  /*76c0*/  @P5 STG.E desc[UR36][R8.64+0x1c4], R145 ;  /* 0x0001c49108005986 */ /* 0x000fe2000c101924 */
[----:B0-----:R-:W-:-:S03]  /*76d0*/  FMUL R21, R148, R154 ;  /* 0x0000009a94157220 */ /* 0x001fc60000400000 */
[----:B------:R0:W-:Y:S01]  /*76e0*/  @P1 STG.E desc[UR36][R10.64+0x1c0], R15 ;  /* 0x0001c00f0a001986 */ /* 0x0001e2000c101924 */
[----:B------:R-:W-:-:S03]  /*76f0*/  ISETP.GT.AND P1, PT, R3, 0x80, PT ;  /* 0x000000800300780c */ /* 0x000fc60003f24270 */
[----:B------:R-:W-:Y:S01]  /*7700*/  @P3 STG.E desc[UR36][R10.64+0x1c4], R147 ;  /* 0x0001c4930a003986 */ /* 0x000fe2000c101924 */
[C---:B------:R-:W-:Y:S02]  /*7710*/  ISETP.GT.AND P3, PT, R0.reuse, 0x78, P2 ;  /* 0x000000780000780c */ /* 0x040fe40001764270 */
[----:B------:R-:W-:Y:S01]  /*7720*/  ISETP.GT.AND P2, PT, R0, 0x79, P2 ;  /* 0x000000790000780c */ /* 0x000fe20001744270 */
[----:B------:R-:W-:Y:S01]  /*7730*/  @P4 STG.E desc[UR36][R8.64+0x1e0], R21 ;  /* 0x0001e01508004986 */ /* 0x000fe2000c101924 */
[----:B------:R-:W-:-:S03]  /*7740*/  IADD3 R12, P4, P5, R7, R8, R23 ;  /* 0x00000008070c7210 */ /* 0x000fc60007d9e017 */
[----:B------:R2:W-:Y:S01]  /*7750*/  @P0 STG.E desc[UR36][R8.64+0x1e4], R149 ;  /* 0x0001e49508000986 */ /* 0x0005e2000c101924 */
[----:B------:R-:W-:Y:S01]  /*7760*/  ISETP.GT.AND P0, PT, R3, 0x88, PT ;  /* 0x000000880300780c */ /* 0x000fe20003f04270 */
[-C--:B------:R-:W-:Y:S01]  /*7770*/  FMUL R3, R150, R154.reuse ;  /* 0x0000009a96037220 */ /* 0x080fe20000400000 */
[----:B-1----:R-:W-:Y:S01]  /*7780*/  IADD3.X R13, R6, R9, R5, P4, P5 ;  /* 0x00000009060d7210 */ /* 0x002fe200027ea405 */
[----:B0-----:R-:W-:Y:S01]  /*7790*/  FMUL R15, R24, R154 ;  /* 0x0000009a180f7220 */ /* 0x001fe20000400000 */
[C---:B------:R-:W-:Y:S02]  /*77a0*/  ISETP.GT.AND P4, PT, R0.reuse, RZ, P1 ;  /* 0x000000ff0000720c */ /* 0x040fe40000f84270 */
[----:B------:R-:W-:Y:S01]  /*77b0*/  IADD3 R4, P5, R23, R8, RZ ;  /* 0x0000000817047210 */ /* 0x000fe20007fbe0ff */
[----:B------:R0:W-:Y:S01]  /*77c0*/  @P3 STG.E desc[UR36][R10.64+0x1e0], R3 ;  /* 0x0001e0030a003986 */ /* 0x0001e2000c101924 */
[----:B------:R-:W-:-:S03]  /*77d0*/  ISETP.GT.AND P3, PT, R0, 0x1, P1 ;  /* 0x000000010000780c */ /* 0x000fc60000f64270 */
[----:B------:R-:W-:Y:S01]  /*77e0*/  IMAD.X R5, R5, 0x1, R9, P5 ;  /* 0x0000000105057824 */ /* 0x000fe200028e0609 */
[----:B------:R1:W-:Y:S01]  /*77f0*/  @P2 STG.E desc[UR36][R10.64+0x1e4], R151 ;  /* 0x0001e4970a002986 */ /* 0x0003e2000c101924 */
[C---:B------:R-:W-:Y:S02]  /*7800*/  ISETP.GT.AND P2, PT, R0.reuse, RZ, P0 ;  /* 0x000000ff0000720c */ /* 0x040fe40000744270 */
[----:B------:R-:W-:Y:S02]  /*7810*/  ISETP.GT.AND P5, PT, R0, 0x1, P0 ;  /* 0x000000010000780c */ /* 0x000fe400007a4270 */
[----:B------:R3:W-:Y:S01]  /*7820*/  @P4 STG.E desc[UR36][R4.64], R15 ;  /* 0x0000000f04004986 */ /* 0x0007e2000c101924 */
[C---:B--2---:R-:W-:Y:S01]  /*7830*/  IADD3 R8, P4, R7.reuse, R4, RZ ;  /* 0x0000000407087210 */ /* 0x044fe20007f9e0ff */
[----:B0-----:R-:W-:Y:S02]  /*7840*/  FMUL R3, R26, R154 ;  /* 0x0000009a1a037220 */ /* 0x001fe40000400000 */
[----:B------:R-:W-:Y:S01]  /*7850*/  @P3 STG.E desc[UR36][R4.64+0x4], R25 ;  /* 0x0000041904003986 */ /* 0x000fe2000c101924 */
[----:B------:R-:W-:Y:S01]  /*7860*/  ISETP.GT.AND P3, PT, R0, 0x8, P1 ;  /* 0x000000080000780c */ /* 0x000fe20000f64270 */
[----:B------:R-:W-:Y:S01]  /*7870*/  IMAD.X R9, R6, 0x1, R5, P4 ;  /* 0x0000000106097824 */ /* 0x000fe200020e0605 */
[----:B-1----:R-:W-:Y:S01]  /*7880*/  IADD3 R10, P4, R7, R4, RZ ;  /* 0x00000004070a7210 */ /* 0x002fe20007f9e0ff */
[----:B------:R-:W-:-:S03]  /*7890*/  FMUL R7, R28, R154 ;  /* 0x0000009a1c077220 */ /* 0x000fc60000400000 */
[----:B------:R0:W-:Y:S01]  /*78a0*/  @P2 STG.E desc[UR36][R8.64], R3 ;  /* 0x0000000308002986 */ /* 0x0001e2000c101924 */
[----:B------:R-:W-:Y:S01]  /*78b0*/  ISETP.GT.AND P2, PT, R0, 0x8, P0 ;  /* 0x000000080000780c */ /* 0x000fe20000744270 */
[-C--:B---3--:R-:W-:Y:S01]  /*78c0*/  FMUL R15, R30, R154.reuse ;  /* 0x0000009a1e0f7220 */ /* 0x088fe20000400000 */
[----:B------:R-:W-:Y:S01]  /*78d0*/  IADD3.X R11, R6, R5, RZ, P4, !PT ;  /* 0x00000005060b7210 */ /* 0x000fe200027fe4ff */
[----:B------:R1:W-:Y:S01]  /*78e0*/  @P5 STG.E desc[UR36][R8.64+0x4], R27 ;  /* 0x0000041b08005986 */ /* 0x0003e2000c101924 */
[C---:B------:R-:W-:Y:S02]  /*78f0*/  ISETP.GT.AND P5, PT, R0.reuse, 0x9, P1 ;  /* 0x000000090000780c */ /* 0x040fe40000fa4270 */
[C---:B------:R-:W-:Y:S01]  /*7900*/  ISETP.GT.AND P4, PT, R0.reuse, 0x11, P1 ;  /* 0x000000110000780c */ /* 0x040fe20000f84270 */
[----:B------:R-:W-:Y:S01]  /*7910*/  @P3 STG.E desc[UR36][R4.64+0x20], R7 ;  /* 0x0000200704003986 */ /* 0x000fe2000c101924 */
[----:B------:R-:W-:Y:S01]  /*7920*/  ISETP.GT.AND P3, PT, R0, 0x9, P0 ;  /* 0x000000090000780c */ /* 0x000fe20000764270 */
[-C--:B0-----:R-:W-:Y:S01]  /*7930*/  FMUL R3, R32, R154.reuse ;  /* 0x0000009a20037220 */ /* 0x081fe20000400000 */
[----:B-1----:R-:W-:-:S07]  /*7940*/  FMUL R9, R34, R154 ;  /* 0x0000009a22097220 */ /* 0x002fce0000400000 */
[----:B------:R-:W-:Y:S01]  /*7950*/  @P5 STG.E desc[UR36][R4.64+0x24], R29 ;  /* 0x0000241d04005986 */ /* 0x000fe2000c101924 */
[----:B------:R-:W-:-:S03]  /*7960*/  ISETP.GT.AND P5, PT, R0, 0x10, P1 ;  /* 0x000000100000780c */ /* 0x000fc60000fa4270 */
[----:B------:R0:W-:Y:S01]  /*7970*/  @P2 STG.E desc[UR36][R10.64+0x20], R15 ;  /* 0x0000200f0a002986 */ /* 0x0001e2000c101924 */
[----:B------:R-:W-:-:S03]  /*7980*/  ISETP.GT.AND P2, PT, R0, 0x10, P0 ;  /* 0x000000100000780c */ /* 0x000fc60000744270 */
[----:B------:R-:W-:Y:S01]  /*7990*/  @P3 STG.E desc[UR36][R12.64+0x24], R31 ;  /* 0x0000241f0c003986 */ /* 0x000fe2000c101924 */
[----:B------:R-:W-:-:S03]  /*79a0*/  ISETP.GT.AND P3, PT, R0, 0x11, P0 ;  /* 0x000000110000780c */ /* 0x000fc60000764270 */
[----:B------:R-:W-:Y:S01]  /*79b0*/  @P4 STG.E desc[UR36][R4.64+0x44], R33 ;  /* 0x0000442104004986 */ /* 0x000fe2000c101924 */
[----:B------:R-:W-:-:S03]  /*79c0*/  ISETP.GT.AND P4, PT, R0, 0x18, P1 ;  /* 0x000000180000780c */ /* 0x000fc60000f84270 */
[----:B------:R1:W-:Y:S01]  /*79d0*/  @P5 STG.E desc[UR36][R4.64+0x40], R3 ;  /* 0x0000400304005986 */ /* 0x0003e2000c101924 */
[----:B------:R-:W-:Y:S01]  /*79e0*/  ISETP.GT.AND P5, PT, R0, 0x19, P1 ;  /* 0x000000190000780c */ /* 0x000fe20000fa4270 */
[----:B------:R-:W-:Y:S02]  /*79f0*/  @P2 IMAD.MOV.U32 R6, RZ, RZ, R12 ;  /* 0x000000ffff062224 */ /* 0x000fe400078e000c */
[----:B0-----:R-:W-:Y:S01]  /*7a00*/  FMUL R11, R36, R154 ;  /* 0x0000009a240b7220 */ /* 0x001fe20000400000 */
[----:B------:R-:W-:-:S05]  /*7a10*/  @P2 IMAD.MOV.U32 R7, RZ, RZ, R13 ;  /* 0x000000ffff072224 */ /* 0x000fca00078e000d */
[----:B------:R0:W-:Y:S01]  /*7a20*/  @P2 STG.E desc[UR36][R6.64+0x40], R9 ;  /* 0x0000400906002986 */ /* 0x0001e2000c101924 */
[----:B------:R-:W-:Y:S01]  /*7a30*/  ISETP.GT.AND P2, PT, R0, 0x18, P0 ;  /* 0x000000180000780c */ /* 0x000fe20000744270 */
[----:B-1----:R-:W-:Y:S01]  /*7a40*/  FMUL R3, R38, R154 ;  /* 0x0000009a26037220 */ /* 0x002fe20000400000 */
[----:B0-----:R-:W-:Y:S01]  /*7a50*/  @P3 MOV R6, R12 ;  /* 0x0000000c00063202 */ /* 0x001fe20000000f00 */
[----:B------:R-:W-:Y:S02]  /*7a60*/  @P3 IMAD.MOV.U32 R7, RZ, RZ, R13 ;  /* 0x000000ffff073224 */ /* 0x000fe400078e000d */
[----:B------:R-:W-:-:S03]  /*7a70*/  FMUL R9, R40, R154 ;  /* 0x0000009a28097220 */ /* 0x000fc60000400000 */
[----:B------:R0:W-:Y:S01]  /*7a80*/  @P3 STG.E desc[UR36][R6.64+0x44], R35 ;  /* 0x0000442306003986 */ /* 0x0001e2000c101924 */
[----:B------:R-:W-:-:S03]  /*7a90*/  ISETP.GT.AND P3, PT, R0, 0x19, P0 ;  /* 0x000000190000780c */ /* 0x000fc60000764270 */
[----:B------:R1:W-:Y:S01]  /*7aa0*/  @P4 STG.E desc[UR36][R4.64+0x60], R11 ;  /* 0x0000600b04004986 */ /* 0x0003e2000c101924 */
[----:B------:R-:W-:-:S03]  /*7ab0*/  ISETP.GT.AND P4, PT, R0, 0x20, P1 ;  /* 0x000000200000780c */ /* 0x000fc60000f84270 */
[----:B------:R-:W-:Y:S01]  /*7ac0*/  @P5 STG.E desc[UR36][R4.64+0x64], R37 ;  /* 0x0000642504005986 */ /* 0x000fe2000c101924 */
[----:B------:R-:W-:Y:S01]  /*7ad0*/  ISETP.GT.AND P5, PT, R0, 0x21, P1 ;  /* 0x000000210000780c */ /* 0x000fe20000fa4270 */
[----:B0-----:R-:W-:Y:S01]  /*7ae0*/  @P2 IMAD.MOV.U32 R6, RZ, RZ, R12 ;  /* 0x000000ffff062224 */ /* 0x001fe200078e000c */
[----:B------:R-:W-:Y:S01]  /*7af0*/  @P2 MOV R7, R13 ;  /* 0x0000000d00072202 */ /* 0x000fe20000000f00 */
[----:B-1----:R-:W-:-:S04]  /*7b00*/  FMUL R11, R42, R154 ;  /* 0x0000009a2a0b7220 */ /* 0x002fc80000400000 */
[----:B------:R0:W-:Y:S01]  /*7b10*/  @P2 STG.E desc[UR36][R6.64+0x60], R3 ;  /* 0x0000600306002986 */ /* 0x0001e2000c101924 */
[----:B------:R-:W-:Y:S01]  /*7b20*/  ISETP.GT.AND P2, PT, R0, 0x20, P0 ;  /* 0x000000200000780c */ /* 0x000fe20000744270 */
[----:B0-----:R-:W-:Y:S02]  /*7b30*/  @P3 IMAD.MOV.U32 R6, RZ, RZ, R12 ;  /* 0x000000ffff063224 */ /* 0x001fe400078e000c */
[----:B------:R-:W-:Y:S01]  /*7b40*/  FMUL R3, R44, R154 ;  /* 0x0000009a2c037220 */ /* 0x000fe20000400000 */
[----:B------:R-:W-:-:S05]  /*7b50*/  @P3 IMAD.MOV.U32 R7, RZ, RZ, R13 ;  /* 0x000000ffff073224 */ /* 0x000fca00078e000d */
[----:B------:R0:W-:Y:S01]  /*7b60*/  @P3 STG.E desc[UR36][R6.64+0x64], R39 ;  /* 0x0000642706003986 */ /* 0x0001e2000c101924 */
[----:B------:R-:W-:-:S03]  /*7b70*/  ISETP.GT.AND P3, PT, R0, 0x21, P0 ;  /* 0x000000210000780c */ /* 0x000fc60000764270 */
[----:B------:R1:W-:Y:S01]  /*7b80*/  @P4 STG.E desc[UR36][R4.64+0x80], R9 ;  /* 0x0000800904004986 */ /* 0x0003e2000c101924 */
[----:B------:R-:W-:-:S03]  /*7b90*/  ISETP.GT.AND P4, PT, R0, 0x28, P1 ;  /* 0x000000280000780c */ /* 0x000fc60000f84270 */
[----:B------:R-:W-:Y:S01]  /*7ba0*/  @P5 STG.E desc[UR36][R4.64+0x84], R41 ;  /* 0x0000842904005986 */ /* 0x000fe2000c101924 */
[----:B------:R-:W-:Y:S02]  /*7bb0*/  ISETP.GT.AND P5, PT, R0, 0x29, P1 ;  /* 0x000000290000780c */ /* 0x000fe40000fa4270 */
[----:B0-----:R-:W-:Y:S01]  /*7bc0*/  @P2 MOV R6, R12 ;  /* 0x0000000c00062202 */ /* 0x001fe20000000f00 */
[----:B------:R-:W-:Y:S02]  /*7bd0*/  @P2 IMAD.MOV.U32 R7, RZ, RZ, R13 ;  /* 0x000000ffff072224 */ /* 0x000fe400078e000d */
[----:B-1----:R-:W-:-:S03]  /*7be0*/  FMUL R9, R46, R154 ;  /* 0x0000009a2e097220 */ /* 0x002fc60000400000 */
[----:B------:R0:W-:Y:S01]  /*7bf0*/  @P2 STG.E desc[UR36][R6.64+0x80], R11 ;  /* 0x0000800b06002986 */ /* 0x0001e2000c101924 */
[----:B------:R-:W-:Y:S01]  /*7c00*/  ISETP.GT.AND P2, PT, R0, 0x28, P0 ;  /* 0x000000280000780c */ /* 0x000fe20000744270 */
[----:B0-----:R-:W-:Y:S01]  /*7c10*/  @P3 IMAD.MOV.U32 R6, RZ, RZ, R12 ;  /* 0x000000ffff063224 */ /* 0x001fe200078e000c */
[----:B------:R-:W-:Y:S01]  /*7c20*/  @P3 MOV R7, R13 ;  /* 0x0000000d00073202 */ /* 0x000fe20000000f00 */
[----:B------:R-:W-:-:S04]  /*7c30*/  FMUL R11, R48, R154 ;  /* 0x0000009a300b7220 */ /* 0x000fc80000400000 */
[----:B------:R0:W-:Y:S01]  /*7c40*/  @P3 STG.E desc[UR36][R6.64+0x84], R43 ;  /* 0x0000842b06003986 */ /* 0x0001e2000c101924 */
[----:B------:R-:W-:-:S03]  /*7c50*/  ISETP.GT.AND P3, PT, R0, 0x29, P0 ;  /* 0x000000290000780c */ /* 0x000fc60000764270 */
[----:B------:R1:W-:Y:S01]  /*7c60*/  @P4 STG.E desc[UR36][R4.64+0xa0], R3 ;  /* 0x0000a00304004986 */ /* 0x0003e2000c101924 */
[----:B------:R-:W-:-:S03]  /*7c70*/  ISETP.GT.AND P4, PT, R0, 0x30, P1 ;  /* 0x000000300000780c */ /* 0x000fc60000f84270 */
[----:B------:R-:W-:Y:S01]  /*7c80*/  @P5 STG.E desc[UR36][R4.64+0xa4], R45 ;  /* 0x0000a42d04005986 */ /* 0x000fe2000c101924 */
[----:B------:R-:W-:Y:S01]  /*7c90*/  ISETP.GT.AND P5, PT, R0, 0x31, P1 ;  /* 0x000000310000780c */ /* 0x000fe20000fa4270 */
[----:B0-----:R-:W-:Y:S02]  /*7ca0*/  @P2 IMAD.MOV.U32 R6, RZ, RZ, R12 ;  /* 0x000000ffff062224 */ /* 0x001fe400078e000c */
[----:B------:R-:W-:Y:S02]  /*7cb0*/  @P2 IMAD.MOV.U32 R7, RZ, RZ, R13 ;  /* 0x000000ffff072224 */ /* 0x000fe400078e000d */
[----:B-1----:R-:W-:-:S03]  /*7cc0*/  FMUL R3, R50, R154 ;  /* 0x0000009a32037220 */ /* 0x002fc60000400000 */
[----:B------:R0:W-:Y:S01]  /*7cd0*/  @P2 STG.E desc[UR36][R6.64+0xa0], R9 ;  /* 0x0000a00906002986 */ /* 0x0001e2000c101924 */
[----:B------:R-:W-:Y:S02]  /*7ce0*/  ISETP.GT.AND P2, PT, R0, 0x30, P0 ;  /* 0x000000300000780c */ /* 0x000fe40000744270 */
        /* <DEDUP_REMOVED lines=118> */
[C---:B------:R-:W-:Y:S02]  /*8450*/  ISETP.GT.AND P4, PT, R0.reuse, 0x71, P0 ;  /* 0x000000710000780c */ /* 0x040fe40000784270 */
[C---:B------:R-:W-:Y:S01]  /*8460*/  ISETP.GT.AND P0, PT, R0.reuse, 0x79, P0 ;  /* 0x000000790000780c */ /* 0x040fe20000704270 */
[----:B------:R-:W-:Y:S01]  /*8470*/  @P2 STG.E desc[UR36][R4.64+0x1c4], R81 ;  /* 0x0001c45104002986 */ /* 0x000fe2000c101924 */
[C---:B------:R-:W-:Y:S02]  /*8480*/  ISETP.GT.AND P2, PT, R0.reuse, 0x78, P1 ;  /* 0x000000780000780c */ /* 0x040fe40000f44270 */
[----:B------:R-:W-:-:S03]  /*8490*/  ISETP.GT.AND P1, PT, R0, 0x79, P1 ;  /* 0x000000790000780c */ /* 0x000fc60000f24270 */
[----:B0-----:R-:W-:Y:S02]  /*84a0*/  @P3 IMAD.MOV.U32 R6, RZ, RZ, R12 ;  /* 0x000000ffff063224 */ /* 0x001fe400078e000c */
[----:B------:R-:W-:Y:S02]  /*84b0*/  @P3 IMAD.MOV.U32 R7, RZ, RZ, R13 ;  /* 0x000000ffff073224 */ /* 0x000fe400078e000d */
[----:B-1----:R-:W-:-:S03]  /*84c0*/  FMUL R11, R86, R154 ;  /* 0x0000009a560b7220 */ /* 0x002fc60000400000 */
[----:B------:R0:W-:Y:S02]  /*84d0*/  @P3 STG.E desc[UR36][R6.64+0x1c0], R3 ;  /* 0x0001c00306003986 */ /* 0x0001e4000c101924 */
[----:B0-----:R-:W-:Y:S01]  /*84e0*/  @P4 MOV R6, R12 ;  /* 0x0000000c00064202 */ /* 0x001fe20000000f00 */
[----:B------:R-:W-:-:S05]  /*84f0*/  @P4 IMAD.MOV.U32 R7, RZ, RZ, R13 ;  /* 0x000000ffff074224 */ /* 0x000fca00078e000d */
[----:B------:R-:W-:Y:S04]  /*8500*/  @P4 STG.E desc[UR36][R6.64+0x1c4], R83 ;  /* 0x0001c45306004986 */ /* 0x000fe8000c101924 */
[----:B------:R-:W-:Y:S04]  /*8510*/  @P2 STG.E desc[UR36][R4.64+0x1e0], R9 ;  /* 0x0001e00904002986 */ /* 0x000fe8000c101924 */
[----:B------:R0:W-:Y:S02]  /*8520*/  @P1 STG.E desc[UR36][R4.64+0x1e4], R85 ;  /* 0x0001e45504001986 */ /* 0x0001e4000c101924 */
[----:B0-----:R-:W-:Y:S01]  /*8530*/  @P5 IMAD.MOV.U32 R4, RZ, RZ, R12 ;  /* 0x000000ffff045224 */ /* 0x001fe200078e000c */
[----:B------:R-:W-:-:S05]  /*8540*/  @P5 MOV R5, R13 ;  /* 0x0000000d00055202 */ /* 0x000fca0000000f00 */
[----:B------:R0:W-:Y:S04]  /*8550*/  @P5 STG.E desc[UR36][R4.64+0x1e0], R11 ;  /* 0x0001e00b04005986 */ /* 0x0001e8000c101924 */
[----:B------:R0:W-:Y:S02]  /*8560*/  @P0 STG.E desc[UR36][R12.64+0x1e4], R87 ;  /* 0x0001e4570c000986 */ /* 0x0001e4000c101924 */
.L_x_280:
[----:B------:R-:W-:Y:S05]  /*8570*/  BSYNC B0 ;  /* 0x0000000000007941 */ /* 0x000fea0003800000 */
.L_x_28:
[----:B------:R-:W-:Y:S01]  /*8580*/  ULDC UR4, c[0x0][0xc] ;  /* 0x0000030000047ab9 */ /* 0x000fe20000000800 */
[----:B------:R-:W-:Y:S01]  /*8590*/  ULDC UR5, c[0x0][0x10] ;  /* 0x0000040000057ab9 */ /* 0x000fe20000000800 */
[----:B0-----:R-:W0:Y:S01]  /*85a0*/  LDC R3, c[0x0][0x14] ;  /* 0x00000500ff037b82 */ /* 0x001e220000000800 */
[----:B------:R-:W-:Y:S01]  /*85b0*/  UIMAD.WIDE.U32 UR4, UR4, UR5, URZ ;  /* 0x00000005040472a5 */ /* 0x000fe2000f8e003f */
[----:B------:R-:W-:Y:S01]  /*85c0*/  PRMT R0, RZ, 0x7610, R0 ;  /* 0x00007610ff007816 */ /* 0x000fe20000000000 */
[----:B------:R-:W-:Y:S01]  /*85d0*/  IMAD.MOV.U32 R153, RZ, RZ, -0x1 ;  /* 0xffffffffff997424 */ /* 0x000fe200078e00ff */
[----:B------:R-:W-:-:S03]  /*85e0*/  MOV R23, 0xffffffff ;  /* 0xffffffff00177802 */ /* 0x000fc60000000f00 */
[----:B0-----:R-:W-:-:S04]  /*85f0*/  IMAD.WIDE.U32 R16, R3, UR4, R16 ;  /* 0x0000000403107c25 */ /* 0x001fc8000f8e0010 */
[----:B------:R-:W-:Y:S01]  /*8600*/  IMAD R3, R3, UR5, RZ ;  /* 0x0000000503037c24 */ /* 0x000fe2000f8e02ff */
[----:B------:R-:W-:Y:S02]  /*8610*/  ULDC.64 UR4, c[0x0][0x650] ;  /* 0x0001940000047ab9 */ /* 0x000fe40000000a00 */
[----:B------:R-:W-:Y:S01]  /*8620*/  ISETP.GE.U32.AND P0, PT, R16, UR4, PT ;  /* 0x0000000410007c0c */ /* 0x000fe2000bf06070 */
[----:B------:R-:W-:-:S05]  /*8630*/  IMAD.IADD R17, R17, 0x1, R3 ;  /* 0x0000000111117824 */ /* 0x000fca00078e0203 */
[----:B------:R-:W-:-:S13]  /*8640*/  ISETP.GE.U32.AND.EX P0, PT, R17, UR5, PT, P0 ;  /* 0x0000000511007c0c */ /* 0x000fda000bf06100 */
[----:B------:R-:W-:Y:S05]  /*8650*/  @P0 BRA `(.L_x_281) ;  /* 0x0000000400640947 */ /* 0x000fea0003800000 */
[----:B------:R-:W0:Y:S01]  /*8660*/  S2R R12, SR_CTAID.X ;  /* 0x00000000000c7919 */ /* 0x000e220000002500 */
[----:B--2---:R-:W2:Y:S01]  /*8670*/  LDC.64 R10, c[0x0][0x628] ;  /* 0x00018a00ff0a7b82 */ /* 0x004ea20000000a00 */
[----:B------:R-:W-:Y:S01]  /*8680*/  ULDC UR4, c[0x0][0x150] ;  /* 0x0000540000047ab9 */ /* 0x000fe20000000800 */
[----:B------:R-:W-:Y:S01]  /*8690*/  IMAD.MOV.U32 R8, RZ, RZ, R16 ;  /* 0x000000ffff087224 */ /* 0x000fe200078e0010 */
[----:B------:R-:W0:Y:S01]  /*86a0*/  S2R R24, SR_CTAID.Y ;  /* 0x0000000000187919 */ /* 0x000e220000002600 */
[----:B------:R-:W-:-:S04]  /*86b0*/  MOV R9, R17 ;  /* 0x0000001100097202 */ /* 0x000fc80000000f00 */
[----:B------:R-:W1:Y:S08]  /*86c0*/  LDC R21, c[0x0][0x144] ;  /* 0x00005100ff157b82 */ /* 0x000e700000000800 */
[----:B------:R-:W1:Y:S08]  /*86d0*/  LDC R0, c[0x0][0x630] ;  /* 0x00018c00ff007b82 */ /* 0x000e700000000800 */
[----:B------:R-:W1:Y:S01]  /*86e0*/  LDC.64 R14, c[0x0][0x620] ;  /* 0x00018800ff0e7b82 */ /* 0x000e620000000a00 */
[----:B--2---:R-:W-:-:S04]  /*86f0*/  ISETP.NE.U32.AND P0, PT, R10, RZ, PT ;  /* 0x000000ff0a00720c */ /* 0x004fc80003f05070 */
[----:B------:R-:W-:Y:S02]  /*8700*/  ISETP.NE.AND.EX P0, PT, R11, RZ, PT, P0 ;  /* 0x000000ff0b00720c */ /* 0x000fe40003f05300 */
[----:B0-----:R-:W-:-:S05]  /*8710*/  I2FP.F32.U32 R3, R12 ;  /* 0x0000000c00037245 */ /* 0x001fca0000201000 */
[----:B------:R-:W-:-:S04]  /*8720*/  FMUL R3, R3, UR4 ;  /* 0x0000000403037c20 */ /* 0x000fc80008400000 */
[----:B------:R0:W2:Y:S02]  /*8730*/  F2I.U32.TRUNC.NTZ R20, R3 ;  /* 0x0000000300147305 */ /* 0x0000a4000020f000 */
[----:B------:R-:W-:Y:S05]  /*8740*/  @!P0 BRA `(.L_x_282) ;  /* 0x0000000000288947 */ /* 0x000fea0003800000 */
[----:B0-----:R-:W0:Y:S02]  /*8750*/  LDC R3, c[0x0][0x634] ;  /* 0x00018d00ff037b82 */ /* 0x001e240000000800 */
[----:B0-----:R-:W-:-:S05]  /*8760*/  IADD3 R3, P0, R16, R3, RZ ;  /* 0x0000000310037210 */ /* 0x001fca0007f1e0ff */
[----:B------:R-:W-:-:S04]  /*8770*/  IMAD.X R13, RZ, RZ, R17, P0 ;  /* 0x000000ffff0d7224 */ /* 0x000fc800000e0611 */
[----:B------:R-:W-:-:S04]  /*8780*/  IMAD.WIDE.U32 R4, R13, R10, RZ ;  /* 0x0000000a0d047225 */ /* 0x000fc800078e00ff */
[----:B---3--:R-:W-:-:S04]  /*8790*/  IMAD.WIDE.U32 R6, P0, R3, R11, R4 ;  /* 0x0000000b03067225 */ /* 0x008fc80007800004 */
[----:B------:R-:W-:Y:S01]  /*87a0*/  IMAD.WIDE.U32 R4, R3, R10, RZ ;  /* 0x0000000a03047225 */ /* 0x000fe200078e00ff */
[----:B------:R-:W-:-:S03]  /*87b0*/  IADD3.X R9, RZ, RZ, RZ, P0, !PT ;  /* 0x000000ffff097210 */ /* 0x000fc600007fe4ff */
[----:B------:R-:W-:Y:S01]  /*87c0*/  IMAD.MOV.U32 R8, RZ, RZ, R7 ;  /* 0x000000ffff087224 */ /* 0x000fe200078e0007 */
[----:B------:R-:W-:-:S05]  /*87d0*/  IADD3 RZ, P0, R5, R6, RZ ;  /* 0x0000000605ff7210 */ /* 0x000fca0007f1e0ff */
[----:B------:R-:W-:-:S08]  /*87e0*/  IMAD.WIDE.U32.X R8, R13, R11, R8, P0 ;  /* 0x0000000b0d087225 */ /* 0x000fd000000e0408 */
.L_x_282:
[----:B---3--:R-:W3:Y:S01]  /*87f0*/  LDC.64 R28, c[0x0][0x640] ;  /* 0x00019000ff1c7b82 */ /* 0x008ee20000000a00 */
[-CC-:B-1----:R-:W-:Y:S01]  /*8800*/  SHF.R.U64 R23, R8, R0.reuse, R9.reuse ;  /* 0x0000000008177219 */ /* 0x182fe20000001209 */
[----:B--2---:R-:W-:Y:S01]  /*8810*/  IMAD.MOV R20, RZ, RZ, -R20 ;  /* 0x000000ffff147224 */ /* 0x004fe200078e0a14 */
[----:B------:R-:W-:Y:S01]  /*8820*/  SHF.R.U32.HI R0, RZ, R0, R9 ;  /* 0x00000000ff007219 */ /* 0x000fe20000011609 */
[----:B------:R-:W-:Y:S01]  /*8830*/  ULDC UR4, c[0x0][0x154] ;  /* 0x0000550000047ab9 */ /* 0x000fe20000000800 */
[----:B0-----:R-:W-:Y:S01]  /*8840*/  IADD3 R3, P0, RZ, -R23, RZ ;  /* 0x80000017ff037210 */ /* 0x001fe20007f1e0ff */
[----:B------:R-:W-:Y:S01]  /*8850*/  IMAD R21, R21, R20, R12 ;  /* 0x0000001415157224 */ /* 0x000fe200078e020c */
[----:B------:R-:W-:Y:S01]  /*8860*/  MOV R7, 0x1 ;  /* 0x0000000100077802 */ /* 0x000fe20000000f00 */
[----:B------:R-:W0:Y:S01]  /*8870*/  LDC R6, c[0x0][0x618] ;  /* 0x00018600ff067b82 */ /* 0x000e220000000800 */
[----:B------:R-:W-:-:S05]  /*8880*/  IADD3.X R5, RZ, ~R0, RZ, P0, !PT ;  /* 0x80000000ff057210 */ /* 0x000fca00007fe4ff */
[-C--:B------:R-:W-:Y:S02]  /*8890*/  IMAD R0, R5, R14.reuse, RZ ;  /* 0x0000000e05007224 */ /* 0x080fe400078e02ff */
[----:B------:R-:W1:Y:S01]  /*88a0*/  LDC R8, c[0x0][0x608] ;  /* 0x00018200ff087b82 */ /* 0x000e620000000800 */
[----:B------:R-:W-:-:S04]  /*88b0*/  IMAD.WIDE.U32 R4, R3, R14, R16 ;  /* 0x0000000e03047225 */ /* 0x000fc800078e0010 */
[----:B------:R-:W-:Y:S01]  /*88c0*/  IMAD R3, R3, R15, R0 ;  /* 0x0000000f03037224 */ /* 0x000fe200078e0200 */
[----:B------:R-:W-:Y:S02]  /*88d0*/  I2FP.F32.U32 R0, R24 ;  /* 0x0000001800007245 */ /* 0x000fe40000201000 */
[----:B------:R-:W2:Y:S01]  /*88e0*/  LDC R26, c[0x0][0x658] ;  /* 0x00019600ff1a7b82 */ /* 0x000ea20000000800 */
[----:B---3--:R-:W-:Y:S02]  /*88f0*/  ISETP.NE.U32.AND P0, PT, R28, RZ, PT ;  /* 0x000000ff1c00720c */ /* 0x008fe40003f05070 */
[----:B------:R-:W-:Y:S01]  /*8900*/  IADD3 R3, R5, R3, RZ ;  /* 0x0000000305037210 */ /* 0x000fe20007ffe0ff */
[----:B------:R-:W-:Y:S01]  /*8910*/  FMUL R0, R0, UR4 ;  /* 0x0000000400007c20 */ /* 0x000fe20008400000 */
[----:B------:R-:W-:Y:S01]  /*8920*/  ISETP.NE.AND.EX P0, PT, R29, RZ, PT, P0 ;  /* 0x000000ff1d00720c */ /* 0x000fe20003f05300 */
[----:B------:R-:W-:Y:S02]  /*8930*/  IMAD.MOV.U32 R5, RZ, RZ, -0x1 ;  /* 0xffffffffff057424 */ /* 0x000fe400078e00ff */
[----:B------:R-:W3:Y:S01]  /*8940*/  LDC R15, c[0x0][0x148] ;  /* 0x00005200ff0f7b82 */ /* 0x000ee20000000800 */
[-CC-:B0-----:R-:W-:Y:S01]  /*8950*/  SHF.R.U64 R12, R4, R6.reuse, R3.reuse ;  /* 0x00000006040c7219 */ /* 0x181fe20000001203 */
[----:B------:R0:W0:Y:S01]  /*8960*/  F2I.U32.TRUNC.NTZ R13, R0 ;  /* 0x00000000000d7305 */ /* 0x000022000020f000 */
[----:B------:R-:W-:-:S05]  /*8970*/  SHF.R.U32.HI R3, RZ, R6, R3 ;  /* 0x00000006ff037219 */ /* 0x000fca0000011603 */
[----:B------:R-:W0:Y:S01]  /*8980*/  LDC R20, c[0x0][0x600] ;  /* 0x00018000ff147b82 */ /* 0x000e220000000800 */
[-CC-:B-1----:R-:W-:Y:S02]  /*8990*/  SHF.R.U64 R10, R12, R8.reuse, R3.reuse ;  /* 0x000000080c0a7219 */ /* 0x182fe40000001203 */
[----:B------:R-:W-:-:S05]  /*89a0*/  SHF.R.U32.HI R3, RZ, R8, R3 ;  /* 0x00000008ff037219 */ /* 0x000fca0000011603 */
[----:B------:R-:W1:Y:S01]  /*89b0*/  LDC R27, c[0x0][0x648] ;  /* 0x00019200ff1b7b82 */ /* 0x000e620000000800 */
[-C--:B--2---:R-:W-:Y:S02]  /*89c0*/  SHF.L.U32 R4, R5, R26.reuse, RZ ;  /* 0x0000001a05047219 */ /* 0x084fe400000006ff */
[--C-:B------:R-:W-:Y:S02]  /*89d0*/  SHF.R.U64 R14, R10, R26, R3.reuse ;  /* 0x0000001a0a0e7219 */ /* 0x100fe40000001203 */
[----:B------:R-:W-:Y:S02]  /*89e0*/  LOP3.LUT R25, RZ, R4, RZ, 0x33, !PT ;  /* 0x00000004ff197212 */ /* 0x000fe400078e33ff */
[-C--:B------:R-:W-:Y:S01]  /*89f0*/  SHF.R.U32.HI R5, RZ, R26.reuse, R3 ;  /* 0x0000001aff057219 */ /* 0x080fe20000011603 */
[----:B------:R-:W2:Y:S01]  /*8a00*/  LDC R30, c[0x0][0x638] ;  /* 0x00018e00ff1e7b82 */ /* 0x000ea20000000800 */
[----:B------:R-:W-:Y:S01]  /*8a10*/  SHF.L.U32 R152, R7, R26, RZ ;  /* 0x0000001a07987219 */ /* 0x000fe200000006ff */
[----:B------:R-:W-:-:S06]  /*8a20*/  IMAD.MOV.U32 R4, RZ, RZ, R14 ;  /* 0x000000ffff047224 */ /* 0x000fcc00078e000e */
[----:B------:R-:W0:Y:S01]  /*8a30*/  LDC R31, c[0x0][0x610] ;  /* 0x00018400ff1f7b82 */ /* 0x000e220000000800 */
[----:B------:R-:W-:Y:S05]  /*8a40*/  @!P0 BRA `(.L_x_283) ;  /* 0x0000000000288947 */ /* 0x000fea0003800000 */
[----:B------:R-:W4:Y:S02]  /*8a50*/  LDC R3, c[0x0][0x64c] ;  /* 0x00019300ff037b82 */ /* 0x000f240000000800 */
[----:B----4-:R-:W-:-:S04]  /*8a60*/  IADD3 R3, P0, R14, R3, RZ ;  /* 0x000000030e037210 */ /* 0x010fc80007f1e0ff */
[----:B------:R-:W-:-:S05]  /*8a70*/  IADD3.X R11, RZ, R5, RZ, P0, !PT ;  /* 0x00000005ff0b7210 */ /* 0x000fca00007fe4ff */
[----:B------:R-:W-:-:S04]  /*8a80*/  IMAD.WIDE.U32 R4, R11, R28, RZ ;  /* 0x0000001c0b047225 */ /* 0x000fc800078e00ff */
[----:B------:R-:W-:-:S04]  /*8a90*/  IMAD.WIDE.U32 R6, P0, R3, R29, R4 ;  /* 0x0000001d03067225 */ /* 0x000fc80007800004 */
[----:B------:R-:W-:Y:S01]  /*8aa0*/  IMAD.WIDE.U32 R4, R3, R28, RZ ;  /* 0x0000001c03047225 */ /* 0x000fe200078e00ff */
[----:B------:R-:W-:-:S03]  /*8ab0*/  MOV R8, R7 ;  /* 0x0000000700087202 */ /* 0x000fc60000000f00 */
[----:B------:R-:W-:Y:S01]  /*8ac0*/  IMAD.X R9, RZ, RZ, RZ, P0 ;  /* 0x000000ffff097224 */ /* 0x000fe200000e06ff */
[----:B------:R-:W-:-:S05]  /*8ad0*/  IADD3 RZ, P0, R5, R6, RZ ;  /* 0x0000000605ff7210 */ /* 0x000fca0007f1e0ff */
[----:B------:R-:W-:-:S08]  /*8ae0*/  IMAD.WIDE.U32.X R4, R11, R29, R8, P0 ;  /* 0x0000001d0b047225 */ /* 0x000fd000000e0408 */
.L_x_283:
[----:B------:R-:W-:Y:S01]  /*8af0*/  ISETP.NE.AND P0, PT, R2, 0x1, PT ;  /* 0x000000010200780c */ /* 0x000fe20003f05270 */
[----:B0-----:R-:W-:Y:S01]  /*8b00*/  IMAD.MOV R13, RZ, RZ, -R13 ;  /* 0x000000ffff0d7224 */ /* 0x001fe200078e0a0d */
[----:B-1----:R-:W-:Y:S02]  /*8b10*/  SHF.R.U64 R0, R4, R27, R5 ;  /* 0x0000001b04007219 */ /* 0x002fe40000001205 */
[----:B------:R-:W-:Y:S02]  /*8b20*/  LOP3.LUT R5, R10, R25, RZ, 0xc0, !PT ;  /* 0x000000190a057212 */ /* 0x000fe400078ec0ff */
[----:B------:R-:W-:Y:S01]  /*8b30*/  IADD3 R7, R20, -0x1, RZ ;  /* 0xffffffff14077810 */ /* 0x000fe20007ffe0ff */
[----:B------:R-:W-:Y:S01]  /*8b40*/  IMAD.MOV R3, RZ, RZ, -R0 ;  /* 0x000000ffff037224 */ /* 0x000fe200078e0a00 */
[----:B------:R-:W-:Y:S01]  /*8b50*/  MOV R4, 0x1 ;  /* 0x0000000100047802 */ /* 0x000fe20000000f00 */
[----:B------:R-:W-:Y:S01]  /*8b60*/  IMAD R152, R152, R0, R5 ;  /* 0x0000000098987224 */ /* 0x000fe200078e0205 */
[----:B------:R-:W-:Y:S01]  /*8b70*/  LOP3.LUT R5, R12, R7, RZ, 0xc0, !PT ;  /* 0x000000070c057212 */ /* 0x000fe200078ec0ff */
[----:B--2---:R-:W-:-:S02]  /*8b80*/  IMAD R0, R3, R30, R14 ;  /* 0x0000001e03007224 */ /* 0x004fc400078e020e */
[----:B---3--:R-:W-:Y:S02]  /*8b90*/  @P0 IMAD R21, R15, R13, R24 ;  /* 0x0000000d0f150224 */ /* 0x008fe400078e0218 */
[----:B------:R-:W-:Y:S01]  /*8ba0*/  IMAD R3, R0, R20, R5 ;  /* 0x0000001400037224 */ /* 0x000fe200078e0205 */
[----:B------:R-:W-:Y:S01]  /*8bb0*/  PRMT R0, R4, 0x7610, R0 ;  /* 0x0000761004007816 */ /* 0x000fe20000000000 */
[----:B------:R-:W-:-:S05]  /*8bc0*/  IMAD R152, R152, R31, R21 ;  /* 0x0000001f98987224 */ /* 0x000fca00078e0215 */
[----:B------:R-:W-:Y:S02]  /*8bd0*/  SEL R153, R3, R152, !P0 ;  /* 0x0000009803997207 */ /* 0x000fe40004000000 */
[----:B------:R-:W-:-:S07]  /*8be0*/  SEL R152, R152, R3, !P0 ;  /* 0x0000000398987207 */ /* 0x000fce0004000000 */
.L_x_281:
[----:B------:R-:W-:-:S13]  /*8bf0*/  LOP3.LUT P0, RZ, R0, 0xff, RZ, 0xc0, !PT ;  /* 0x000000ff00ff7812 */ /* 0x000fda000780c0ff */
[----:B------:R-:W-:Y:S05]  /*8c00*/  @P0 BRA `(.L_x_284) ;  /* 0xffffff8000c80947 */ /* 0x000fea000383ffff */
[----:B------:R-:W-:Y:S05]  /*8c10*/  EXIT ;  /* 0x000000000000794d */ /* 0x000fea0003800000 */
.L_x_3:
[----:B0-----:R-:W-:Y:S01]  /*8c20*/  ULDC.64 UR4, c[0x0][0x650] ;  /* 0x0001940000047ab9 */ /* 0x001fe20000000a00 */
        /* <DEDUP_REMOVED lines=8> */
[----:B------:R-:W-:Y:S01]  /*8cb0*/  MOV R10, R16 ;  /* 0x00000010000a7202 */ /* 0x000fe20000000f00 */
[----:B------:R-:W-:-:S06]  /*8cc0*/  IMAD.MOV.U32 R11, RZ, RZ, R17 ;  /* 0x000000ffff0b7224 */ /* 0x000fcc00078e0011 */
        /* <DEDUP_REMOVED lines=15> */
.L_x_286:
[--C-:B------:R-:W-:Y:S01]  /*8dc0*/  SHF.R.U64 R12, R10, R14, R11.reuse ;  /* 0x0000000e0a0c7219 */ /* 0x100fe2000000120b */
[----:B------:R-:W0:Y:S01]  /*8dd0*/  LDC R22, c[0x0][0x618] ;  /* 0x00018600ff167b82 */ /* 0x000e220000000800 */
[----:B------:R-:W-:Y:S01]  /*8de0*/  I2FP.F32.U32 R6, R4 ;  /* 0x0000000400067245 */ /* 0x000fe20000201000 */
[----:B------:R-:W-:Y:S01]  /*8df0*/  ULDC UR4, c[0x0][0x150] ;  /* 0x0000540000047ab9 */ /* 0x000fe20000000800 */
[----:B------:R-:W-:Y:S02]  /*8e00*/  SHF.R.U32.HI R5, RZ, R14, R11 ;  /* 0x0000000eff057219 */ /* 0x000fe4000001160b */
[----:B------:R-:W-:Y:S01]  /*8e10*/  IADD3 R9, P0, RZ, -R12, RZ ;  /* 0x8000000cff097210 */ /* 0x000fe20007f1e0ff */
[----:B------:R-:W-:Y:S01]  /*8e20*/  FMUL R11, R6, UR4 ;  /* 0x00000004060b7c20 */ /* 0x000fe20008400000 */
[----:B------:R-:W-:Y:S01]  /*8e30*/  ULDC UR4, c[0x0][0x154] ;  /* 0x0000550000047ab9 */ /* 0x000fe20000000800 */
[----:B------:R-:W1:Y:S02]  /*8e40*/  LDC.64 R24, c[0x0][0x640] ;  /* 0x00019000ff187b82 */ /* 0x000e640000000a00 */
[----:B------:R-:W-:-:S02]  /*8e50*/  IMAD.X R5, RZ, RZ, ~R5, P0 ;  /* 0x000000ffff057224 */ /* 0x000fc400000e0e05 */
[----:B------:R-:W2:Y:S01]  /*8e60*/  F2I.U32.TRUNC.NTZ R11, R11 ;  /* 0x0000000b000b7305 */ /* 0x000ea2000020f000 */
[----:B------:R-:W-:-:S03]  /*8e70*/  IMAD.WIDE.U32 R6, R9, R20, R16 ;  /* 0x0000001409067225 */ /* 0x000fc600078e0010 */
[----:B------:R-:W3:Y:S01]  /*8e80*/  LDC R13, c[0x0][0x144] ;  /* 0x00005100ff0d7b82 */ /* 0x000ee20000000800 */
[----:B------:R-:W-:-:S04]  /*8e90*/  IMAD R8, R5, R20, RZ ;  /* 0x0000001405087224 */ /* 0x000fc800078e02ff */
[----:B------:R-:W-:Y:S01]  /*8ea0*/  IMAD R5, R9, R21, R8 ;  /* 0x0000001509057224 */ /* 0x000fe200078e0208 */
[----:B------:R-:W-:Y:S02]  /*8eb0*/  MOV R8, 0xffffffff ;  /* 0xffffffff00087802 */ /* 0x000fe40000000f00 */
[----:B------:R-:W4:Y:S02]  /*8ec0*/  LDC R14, c[0x0][0x608] ;  /* 0x00018200ff0e7b82 */ /* 0x000f240000000800 */
[----:B------:R-:W-:Y:S02]  /*8ed0*/  IADD3 R5, R7, R5, RZ ;  /* 0x0000000507057210 */ /* 0x000fe40007ffe0ff */
[----:B------:R-:W-:Y:S02]  /*8ee0*/  I2FP.F32.U32 R7, R3 ;  /* 0x0000000300077245 */ /* 0x000fe40000201000 */
[-C--:B0-----:R-:W-:Y:S01]  /*8ef0*/  SHF.R.U64 R10, R6, R22.reuse, R5 ;  /* 0x00000016060a7219 */ /* 0x081fe20000001205 */
[----:B--2---:R-:W-:Y:S01]  /*8f00*/  IMAD.MOV R6, RZ, RZ, -R11 ;  /* 0x000000ffff067224 */ /* 0x004fe200078e0a0b */
[----:B------:R-:W0:Y:S01]  /*8f10*/  LDC R9, c[0x0][0x658] ;  /* 0x00019600ff097b82 */ /* 0x000e220000000800 */
[----:B-1----:R-:W-:Y:S01]  /*8f20*/  ISETP.NE.U32.AND P0, PT, R24, RZ, PT ;  /* 0x000000ff1800720c */ /* 0x002fe20003f05070 */
[----:B------:R-:W-:Y:S01]  /*8f30*/  FMUL R7, R7, UR4 ;  /* 0x0000000407077c20 */ /* 0x000fe20008400000 */
[----:B------:R-:W-:-:S02]  /*8f40*/  SHF.R.U32.HI R5, RZ, R22, R5 ;  /* 0x00000016ff057219 */ /* 0x000fc40000011605 */
[----:B------:R-:W-:-:S03]  /*8f50*/  ISETP.NE.AND.EX P0, PT, R25, RZ, PT, P0 ;  /* 0x000000ff1900720c */ /* 0x000fc60003f05300 */
[----:B------:R-:W1:Y:S01]  /*8f60*/  LDC R20, c[0x0][0x148] ;  /* 0x00005200ff147b82 */ /* 0x000e620000000800 */
[----:B---3--:R-:W-:Y:S02]  /*8f70*/  IMAD R23, R13, R6, R4 ;  /* 0x000000060d177224 */ /* 0x008fe400078e0204 */
[----:B------:R-:W-:-:S05]  /*8f80*/  IMAD.MOV.U32 R6, RZ, RZ, 0x1 ;  /* 0x00000001ff067424 */ /* 0x000fca00078e00ff */
[----:B------:R-:W2:Y:S01]  /*8f90*/  LDC R21, c[0x0][0x600] ;  /* 0x00018000ff157b82 */ /* 0x000ea20000000800 */
[-CC-:B----4-:R-:W-:Y:S02]  /*8fa0*/  SHF.R.U64 R13, R10, R14.reuse, R5.reuse ;  /* 0x0000000e0a0d7219 */ /* 0x190fe40000001205 */
[----:B------:R-:W-:Y:S02]  /*8fb0*/  SHF.R.U32.HI R4, RZ, R14, R5 ;  /* 0x0000000eff047219 */ /* 0x000fe40000011605 */
[----:B------:R3:W4:Y:S03]  /*8fc0*/  F2I.U32.TRUNC.NTZ R14, R7 ;  /* 0x00000007000e7305 */ /* 0x000726000020f000 */
[----:B------:R-:W1:Y:S01]  /*8fd0*/  LDC R26, c[0x0][0x648] ;  /* 0x00019200ff1a7b82 */ /* 0x000e620000000800 */
[-C--:B0-----:R-:W-:Y:S02]  /*8fe0*/  SHF.L.U32 R8, R8, R9.reuse, RZ ;  /* 0x0000000908087219 */ /* 0x081fe400000006ff */
[----:B------:R-:W-:-:S02]  /*8ff0*/  SHF.R.U64 R15, R13, R9, R4 ;  /* 0x000000090d0f7219 */ /* 0x000fc40000001204 */
[-C--:B------:R-:W-:Y:S02]  /*9000*/  SHF.R.U32.HI R5, RZ, R9.reuse, R4 ;  /* 0x00000009ff057219 */ /* 0x080fe40000011604 */
[----:B------:R-:W-:Y:S01]  /*9010*/  SHF.L.U32 R22, R6, R9, RZ ;  /* 0x0000000906167219 */ /* 0x000fe200000006ff */
[----:B------:R-:W0:Y:S01]  /*9020*/  LDC R27, c[0x0][0x638] ;  /* 0x00018e00ff1b7b82 */ /* 0x000e220000000800 */
[----:B------:R-:W-:Y:S02]  /*9030*/  LOP3.LUT R28, RZ, R8, RZ, 0x33, !PT ;  /* 0x00000008ff1c7212 */ /* 0x000fe400078e33ff */
[----:B------:R-:W-:-:S05]  /*9040*/  MOV R4, R15 ;  /* 0x0000000f00047202 */ /* 0x000fca0000000f00 */
[----:B------:R-:W0:Y:S01]  /*9050*/  LDC R29, c[0x0][0x610] ;  /* 0x00018400ff1d7b82 */ /* 0x000e220000000800 */
[----:B---34-:R-:W-:Y:S05]  /*9060*/  @!P0 BRA `(.L_x_287) ;  /* 0x0000000000288947 */ /* 0x018fea0003800000 */
[----:B------:R-:W3:Y:S02]  /*9070*/  LDC R4, c[0x0][0x64c] ;  /* 0x00019300ff047b82 */ /* 0x000ee40000000800 */
[----:B---3--:R-:W-:-:S05]  /*9080*/  IADD3 R9, P0, R15, R4, RZ ;  /* 0x000000040f097210 */ /* 0x008fca0007f1e0ff */
[----:B------:R-:W-:-:S04]  /*9090*/  IMAD.X R11, RZ, RZ, R5, P0 ;  /* 0x000000ffff0b7224 */ /* 0x000fc800000e0605 */
[----:B------:R-:W-:-:S04]  /*90a0*/  IMAD.WIDE.U32 R4, R11, R24, RZ ;  /* 0x000000180b047225 */ /* 0x000fc800078e00ff */
[----:B------:R-:W-:-:S04]  /*90b0*/  IMAD.WIDE.U32 R6, P0, R9, R25, R4 ;  /* 0x0000001909067225 */ /* 0x000fc80007800004 */
[----:B------:R-:W-:Y:S01]  /*90c0*/  IMAD.WIDE.U32 R4, R9, R24, RZ ;  /* 0x0000001809047225 */ /* 0x000fe200078e00ff */
[----:B------:R-:W-:-:S03]  /*90d0*/  IADD3.X R9, RZ, RZ, RZ, P0, !PT ;  /* 0x000000ffff097210 */ /* 0x000fc600007fe4ff */
[----:B------:R-:W-:Y:S01]  /*90e0*/  IMAD.MOV.U32 R8, RZ, RZ, R7 ;  /* 0x000000ffff087224 */ /* 0x000fe200078e0007 */
[----:B------:R-:W-:-:S05]  /*90f0*/  IADD3 RZ, P0, R5, R6, RZ ;  /* 0x0000000605ff7210 */ /* 0x000fca0007f1e0ff */
[----:B------:R-:W-:-:S08]  /*9100*/  IMAD.WIDE.U32.X R4, R11, R25, R8, P0 ;  /* 0x000000190b047225 */ /* 0x000fd000000e0408 */
.L_x_287:
[----:B------:R-:W-:Y:S01]  /*9110*/  ISETP.NE.AND P0, PT, R2, 0x1, PT ;  /* 0x000000010200780c */ /* 0x000fe20003f05270 */
[----:B--2---:R-:W-:Y:S01]  /*9120*/  VIADD R7, R21, 0xffffffff ;  /* 0xffffffff15077836 */ /* 0x004fe20000000000 */
[----:B-1----:R-:W-:Y:S02]  /*9130*/  SHF.R.U64 R5, R4, R26, R5 ;  /* 0x0000001a04057219 */ /* 0x002fe40000001205 */
[----:B------:R-:W-:Y:S02]  /*9140*/  IADD3 R14, -R14, RZ, RZ ;  /* 0x000000ff0e0e7210 */ /* 0x000fe40007ffe1ff */
[----:B------:R-:W-:Y:S02]  /*9150*/  LOP3.LUT R4, R13, R28, RZ, 0xc0, !PT ;  /* 0x0000001c0d047212 */ /* 0x000fe400078ec0ff */
[----:B------:R-:W-:Y:S02]  /*9160*/  IADD3 R6, -R5, RZ, RZ ;  /* 0x000000ff05067210 */ /* 0x000fe40007ffe1ff */
[----:B------:R-:W-:Y:S01]  /*9170*/  LOP3.LUT R10, R10, R7, RZ, 0xc0, !PT ;  /* 0x000000070a0a7212 */ /* 0x000fe200078ec0ff */
[----:B------:R-:W-:Y:S01]  /*9180*/  IMAD R4, R22, R5, R4 ;  /* 0x0000000516047224 */ /* 0x000fe200078e0204 */
[----:B------:R-:W-:Y:S01]  /*9190*/  MOV R8, R12 ;  /* 0x0000000c00087202 */ /* 0x000fe20000000f00 */
[----:B------:R-:W-:-:S02]  /*91a0*/  @P0 IMAD R23, R20, R14, R3 ;  /* 0x0000000e14170224 */ /* 0x000fc400078e0203 */
[----:B0-----:R-:W-:Y:S02]  /*91b0*/  IMAD R3, R6, R27, R15 ;  /* 0x0000001b06037224 */ /* 0x001fe400078e020f */
[----:B------:R-:W-:Y:S02]  /*91c0*/  IMAD R7, R4, R29, R23 ;  /* 0x0000001d04077224 */ /* 0x000fe400078e0217 */
[----:B------:R-:W-:Y:S02]  /*91d0*/  IMAD R4, R3, R21, R10 ;  /* 0x0000001503047224 */ /* 0x000fe400078e020a */
[----:B------:R-:W-:-:S03]  /*91e0*/  IMAD.MOV.U32 R6, RZ, RZ, 0x1 ;  /* 0x00000001ff067424 */ /* 0x000fc600078e00ff */
[----:B------:R-:W-:Y:S02]  /*91f0*/  SEL R9, R4, R7, !P0 ;  /* 0x0000000704097207 */ /* 0x000fe40004000000 */
[----:B------:R-:W-:-:S07]  /*9200*/  SEL R7, R7, R4, !P0 ;  /* 0x0000000407077207 */ /* 0x000fce0004000000 */
.L_x_285:
[----:B------:R-:W-:-:S08]  /*9210*/  NOP ;  /* 0x0000000000007918 */ /* 0x000fd00000000000 */
[----:B------:R-:W0:-:S00]  /*9220*/  USETMAXREG.DEALLOC.CTAPOOL 0x28 ;  /* 0x00000028000079c8 */ /* 0x000e0000080e0500 */
[----:B0-----:R-:W-:-:S13]  /*9230*/  ISETP.NE.AND P0, PT, R0, RZ, PT ;  /* 0x000000ff0000720c */ /* 0x001fda0003f05270 */
[----:B------:R-:W-:Y:S05]  /*9240*/  @P0 EXIT ;  /* 0x000000000000094d */ /* 0x000fea0003800000 */
[----:B------:R-:W-:Y:S01]  /*9250*/  LOP3.LUT P0, RZ, R6, 0xff, RZ, 0xc0, !PT ;  /* 0x000000ff06ff7812 */ /* 0x000fe2000780c0ff */
[----:B------:R-:W-:Y:S01]  /*9260*/  IMAD.MOV.U32 R3, RZ, RZ, 0x1 ;  /* 0x00000001ff037424 */ /* 0x000fe200078e00ff */
[----:B------:R-:W-:-:S11]  /*9270*/  MOV R0, RZ ;  /* 0x000000ff00007202 */ /* 0x000fd60000000f00 */
[----:B------:R-:W-:Y:S05]  /*9280*/  @!P0 BRA `(.L_x_288) ;  /* 0x0000000c00348947 */ /* 0x000fea0003800000 */
[----:B------:R-:W0:Y:S01]  /*9290*/  LDC R0, c[0x0][0x28c] ;  /* 0x0000a300ff007b82 */ /* 0x000e220000000800 */
[----:B------:R-:W-:Y:S01]  /*92a0*/  ULDC UR5, c[0x0][0x600] ;  /* 0x0001800000057ab9 */ /* 0x000fe20000000800 */
[----:B------:R-:W-:Y:S01]  /*92b0*/  ULDC UR4, c[0x0][0xc] ;  /* 0x0000030000047ab9 */ /* 0x000fe20000000800 */
[----:B------:R-:W-:Y:S01]  /*92c0*/  UIADD3 UR16, UR5, -0x1, URZ ;  /* 0xffffffff05107890 */ /* 0x000fe2000fffe03f */
[C---:B------:R-:W-:Y:S01]  /*92d0*/  LOP3.LUT P2, RZ, R18.reuse, 0x7f, RZ, 0xc0, !PT ;  /* 0x0000007f12ff7812 */ /* 0x040fe2000784c0ff */
[----:B------:R-:W-:Y:S01]  /*92e0*/  ULDC UR6, c[0x0][0x658] ;  /* 0x0001960000067ab9 */ /* 0x000fe20000000800 */
[----:B------:R-:W-:Y:S01]  /*92f0*/  ULDC UR5, c[0x0][0x10] ;  /* 0x0000040000057ab9 */ /* 0x000fe20000000800 */
[----:B------:R-:W-:Y:S01]  /*9300*/  UMOV UR7, 0xffffffff ;  /* 0xffffffff00077882 */ /* 0x000fe20000000000 */
[----:B------:R-:W-:Y:S01]  /*9310*/  UMOV UR8, 0x1 ;  /* 0x0000000100087882 */ /* 0x000fe20000000000 */
[----:B------:R-:W-:Y:S01]  /*9320*/  UIMAD.WIDE.U32 UR4, UR4, UR5, URZ ;  /* 0x00000005040472a5 */ /* 0x000fe2000f8e003f */
[----:B------:R-:W-:Y:S01]  /*9330*/  LOP3.LUT P0, RZ, R18, 0x1f, RZ, 0xc0, !PT ;  /* 0x0000001f12ff7812 */ /* 0x000fe2000780c0ff */
[----:B------:R-:W-:Y:S01]  /*9340*/  USHF.L.U32 UR7, UR7, UR6, URZ ;  /* 0x0000000607077299 */ /* 0x000fe2000800063f */
[----:B------:R-:W-:Y:S01]  /*9350*/  BSSY B0, `(.L_x_288) ;  /* 0x00000c0000007945 */ /* 0x000fe20003800000 */
[----:B------:R-:W-:Y:S01]  /*9360*/  USHF.L.U32 UR18, UR8, UR6, URZ ;  /* 0x0000000608127299 */ /* 0x000fe2000800063f */
[----:B------:R-:W-:Y:S01]  /*9370*/  MOV R11, 0x1 ;  /* 0x00000001000b7802 */ /* 0x000fe20000000f00 */
[----:B------:R-:W-:Y:S01]  /*9380*/  ULOP3.LUT UR17, URZ, UR7, URZ, 0x33, !UPT ;  /* 0x000000073f117292 */ /* 0x000fe2000f8e333f */
[----:B------:R-:W-:Y:S01]  /*9390*/  LOP3.LUT R18, R19, 0x2, RZ, 0xfc, !PT ;  /* 0x0000000213127812 */ /* 0x000fe200078efcff */
[----:B------:R-:W-:Y:S01]  /*93a0*/  ULDC UR6, c[0x0][0x14] ;  /* 0x0000050000067ab9 */ /* 0x000fe20000000800 */
[----:B------:R-:W-:Y:S01]  /*93b0*/  PLOP3.LUT P0, PT, P0, P2, PT, 0x8a, 0x0 ;  /* 0x000000000000781c */ /* 0x000fe20000705172 */
[----:B------:R-:W-:-:S02]  /*93c0*/  UIMAD.WIDE.U32 UR20, UR4, UR6, URZ ;  /* 0x00000006041472a5 */ /* 0x000fc4000f8e003f */
[----:B------:R-:W-:Y:S01]  /*93d0*/  UIMAD UR13, UR5, UR6, URZ ;  /* 0x00000006050d72a4 */ /* 0x000fe2000f8e023f */
[----:B------:R-:W-:Y:S01]  /*93e0*/  ULDC.64 UR22, c[0x0][0x198] ;  /* 0x0000660000167ab9 */ /* 0x000fe20000000a00 */
[----:B0-----:R-:W-:Y:S02]  /*93f0*/  VIADD R0, R0, 0x1f ;  /* 0x0000001f00007836 */ /* 0x001fe40000000000 */
[----:B------:R-:W-:-:S03]  /*9400*/  UIADD3 UR13, UR21, UR13, URZ ;  /* 0x0000000d150d7290 */ /* 0x000fc6000fffe03f */
[----:B------:R-:W-:-:S04]  /*9410*/  SHF.R.S32.HI R3, RZ, 0x1f, R0 ;  /* 0x0000001fff037819 */ /* 0x000fc80000011400 */
[----:B------:R-:W-:Y:S02]  /*9420*/  LEA.HI R3, R3, R0, RZ, 0x5 ;  /* 0x0000000003037211 */ /* 0x000fe400078f28ff */
[----:B------:R-:W-:Y:S02]  /*9430*/  MOV R0, RZ ;  /* 0x000000ff00007202 */ /* 0x000fe40000000f00 */
[----:B------:R-:W-:Y:S01]  /*9440*/  SHF.R.S32.HI R13, RZ, 0x5, R3 ;  /* 0x00000005ff0d7819 */ /* 0x000fe20000011403 */
[----:B------:R-:W-:-:S04]  /*9450*/  IMAD.MOV.U32 R3, RZ, RZ, 0x1 ;  /* 0x00000001ff037424 */ /* 0x000fc800078e00ff */
[----:B------:R-:W-:-:S07]  /*9460*/  VIADD R10, R13, 0x1 ;  /* 0x000000010d0a7836 */ /* 0x000fce0000000000 */
.L_x_300:
[----:B------:R-:W-:-:S03]  /*9470*/  UMOV UR4, 0xffffffff ;  /* 0xffffffff00047882 */ /* 0x000fc60000000000 */
[----:B------:R-:W-:Y:S05]  /*9480*/  BRA.DIV UR4, `(.L_x_289) ;  /* 0x0000000e04a07947 */ /* 0x000fea000b800000 */
[----:B------:R-:W-:-:S13]  /*9490*/  ELECT P6, URZ, PT ;  /* 0x00000000003f782f */ /* 0x000fda00038c0000 */
.L_x_311:
[----:B------:R-:W0:Y:S01]  /*94a0*/  LDC R4, c[0x0][0x28c] ;  /* 0x0000a300ff047b82 */ /* 0x000e220000000800 */
[----:B------:R-:W-:Y:S01]  /*94b0*/  BSSY B1, `(.L_x_290) ;  /* 0x0000037000017945 */ /* 0x000fe20003800000 */
[----:B0-----:R-:W-:-:S13]  /*94c0*/  ISETP.LT.OR P6, PT, R4, 0x1, !P6 ;  /* 0x000000010400780c */ /* 0x001fda00077c1670 */
[----:B------:R-:W-:Y:S05]  /*94d0*/  @P6 BRA `(.L_x_291) ;  /* 0x0000000000d06947 */ /* 0x000fea0003800000 */
[----:B------:R-:W-:Y:S01]  /*94e0*/  SHF.L.U32 R14, R9, 0x7, RZ ;  /* 0x00000007090e7819 */ /* 0x000fe200000006ff */
[----:B------:R-:W-:Y:S01]  /*94f0*/  IMAD.SHL.U32 R15, R7, 0x100, RZ ;  /* 0x00000100070f7824 */ /* 0x000fe200078e00ff */
[----:B------:R-:W-:Y:S01]  /*9500*/  MOV R20, RZ ;  /* 0x000000ff00147202 */ /* 0x000fe20000000f00 */
[----:B------:R-:W-:Y:S01]  /*9510*/  IMAD.MOV.U32 R4, RZ, RZ, R10 ;  /* 0x000000ffff047224 */ /* 0x000fe200078e000a */
[----:B------:R-:W-:Y:S01]  /*9520*/  MOV R5, R3 ;  /* 0x0000000300057202 */ /* 0x000fe20000000f00 */
[----:B------:R-:W-:-:S07]  /*9530*/  IMAD.MOV.U32 R6, RZ, RZ, R0 ;  /* 0x000000ffff067224 */ /* 0x000fce00078e0000 */
.L_x_295:
[----:B------:R-:W0:Y:S01]  /*9540*/  S2R R12, SR_CgaCtaId ;  /* 0x00000000000c7919 */ /* 0x000e220000008800 */
[----:B------:R-:W-:Y:S01]  /*9550*/  MOV R7, 0x400 ;  /* 0x0000040000077802 */ /* 0x000fe20000000f00 */
[----:B------:R-:W1:Y:S03]  /*9560*/  @!P2 LDC R9, c[0x0][0x500] ;  /* 0x00014000ff09ab82 */ /* 0x000e660000000800 */
[----:B0-----:R-:W-:Y:S02]  /*9570*/  LEA R21, R12, R7, 0x18 ;  /* 0x000000070c157211 */ /* 0x001fe400078ec0ff */
[----:B------:R-:W-:Y:S02]  /*9580*/  SHF.L.U32 R7, R5, 0x1f, RZ ;  /* 0x0000001f05077819 */ /* 0x000fe400000006ff */
[----:B------:R-:W-:-:S04]  /*9590*/  LEA R12, R6, R21, 0x3 ;  /* 0x00000015060c7211 */ /* 0x000fc800078e18ff */
[----:B------:R-:W0:Y:S02]  /*95a0*/  SYNCS.PHASECHK.TRANS64.TRYWAIT P1, [R12+URZ+0x20], R7 ;  /* 0x000020070c0075a7 */ /* 0x000e24000802017f */
[----:B01----:R-:W-:Y:S05]  /*95b0*/  @!P1 BRA `(.L_x_292) ;  /* 0x0000000c00749947 */ /* 0x003fea0003800000 */
.L_x_312:
[----:B0-----:R-:W-:Y:S01]  /*95c0*/  PRMT R7, R18, 0x9910, RZ ;  /* 0x0000991012077816 */ /* 0x001fe200000000ff */
[----:B------:R0:W-:Y:S03]  /*95d0*/  @!P2 SYNCS.ARRIVE.TRANS64 RZ, [R12+URZ], R9 ;  /* 0x000000090cffa9a7 */ /* 0x0001e6000800003f */
[----:B------:R-:W-:-:S13]  /*95e0*/  ISETP.NE.AND P1, PT, R7, 0x2, PT ;  /* 0x000000020700780c */ /* 0x000fda0003f25270 */
[----:B0-----:R-:W-:Y:S05]  /*95f0*/  @P1 BRA `(.L_x_293) ;  /* 0x0000000000041947 */ /* 0x001fea0003800000 */
[----:B------:R-:W-:Y:S01]  /*9600*/  BPT.TRAP 0x1 ;  /* 0x000000040000795c */ /* 0x000fe20000300000 */
.L_x_293:
[----:B------:R-:W-:Y:S05]  /*9610*/  @P0 BRA `(.L_x_294) ;  /* 0x0000000000040947 */ /* 0x000fea0003800000 */
[----:B------:R-:W-:Y:S01]  /*9620*/  BPT.TRAP 0x1 ;  /* 0x000000040000795c */ /* 0x000fe20000300000 */
.L_x_294:
[C---:B------:R-:W-:Y:S01]  /*9630*/  IMAD R7, R6.reuse, 0x8000, R21 ;  /* 0x0000800006077824 */ /* 0x040fe200078e0215 */
[----:B------:R-:W-:Y:S01]  /*9640*/  LEA R21, R6, R21, 0xe ;  /* 0x0000001506157211 */ /* 0x000fe200078e70ff */
[----:B------:R-:W-:Y:S01]  /*9650*/  UIADD3 UR4, UP0, UR22, 0xf0, URZ ;  /* 0x000000f016047890 */ /* 0x000fe2000ff1e03f */
[----:B------:R-:W-:Y:S01]  /*9660*/  R2UR UR9, R12 ;  /* 0x000000000c0972ca */ /* 0x000fe200000e0000 */
[----:B------:R-:W-:Y:S01]  /*9670*/  UIADD3 UR24, UP1, UR22, 0x1f0, URZ ;  /* 0x000001f016187890 */ /* 0x000fe2000ff3e03f */
[----:B------:R-:W-:Y:S01]  /*9680*/  R2UR UR5, R7 ;  /* 0x00000000070572ca */ /* 0x000fe200000e0000 */
[----:B------:R-:W-:Y:S01]  /*9690*/  VIADD R6, R6, 0x1 ;  /* 0x0000000106067836 */ /* 0x000fe20000000000 */
[----:B------:R-:W-:Y:S01]  /*96a0*/  R2UR UR8, R21 ;  /* 0x00000000150872ca */ /* 0x000fe200000e0000 */
[----:B------:R-:W-:Y:S01]  /*96b0*/  UIADD3.X UR25, URZ, UR23, URZ, UP1, !UPT ;  /* 0x000000173f197290 */ /* 0x000fe20008ffe43f */
[----:B------:R-:W-:Y:S01]  /*96c0*/  R2UR UR11, R15 ;  /* 0x000000000f0b72ca */ /* 0x000fe200000e0000 */
[----:B------:R-:W-:Y:S01]  /*96d0*/  UMOV UR6, 0x0 ;  /* 0x0000000000067882 */ /* 0x000fe20000000000 */
[----:B------:R-:W-:Y:S01]  /*96e0*/  R2UR UR10, R20 ;  /* 0x00000000140a72ca */ /* 0x000fe200000e0000 */
[----:B------:R-:W-:Y:S01]  /*96f0*/  UMOV UR7, 0x10000000 ;  /* 0x1000000000077882 */ /* 0x000fe20000000000 */
[----:B------:R-:W-:Y:S01]  /*9700*/  R2UR UR12, R8 ;  /* 0x00000000080c72ca */ /* 0x000fe200000e0000 */
[----:B------:R-:W-:Y:S01]  /*9710*/  VIADD R20, R20, 0x20 ;  /* 0x0000002014147836 */ /* 0x000fe20000000000 */
[----:B------:R-:W-:-:S02]  /*9720*/  IADD3 R4, R4, -0x1, RZ ;  /* 0xffffffff04047810 */ /* 0x000fc40007ffe0ff */
[----:B------:R-:W-:Y:S01]  /*9730*/  R2UR UR19, R14 ;  /* 0x000000000e1372ca */ /* 0x000fe200000e0000 */
[----:B------:R-:W-:Y:S01]  /*9740*/  UIADD3 UR14, UR5, 0x100, URZ ;  /* 0x00000100050e7890 */ /* 0x000fe2000fffe03f */
[----:B------:R-:W-:Y:S01]  /*9750*/  ISETP.GT.AND P3, PT, R4, 0x1, PT ;  /* 0x000000010400780c */ /* 0x000fe20003f64270 */
[----:B------:R-:W-:Y:S01]  /*9760*/  UIADD3.X UR5, URZ, UR23, URZ, UP0, !UPT ;  /* 0x000000173f057290 */ /* 0x000fe200087fe43f */
[----:B------:R-:W-:Y:S01]  /*9770*/  ISETP.NE.AND P1, PT, R6, 0x4, PT ;  /* 0x000000040600780c */ /* 0x000fe20003f25270 */
[----:B------:R-:W-:-:S03]  /*9780*/  UIADD3 UR15, UR8, 0x20100, URZ ;  /* 0x00020100080f7890 */ /* 0x000fc6000fffe03f */
[----:B------:R-:W-:Y:S01]  /*9790*/  UMOV UR8, UR14 ;  /* 0x0000000e00087c82 */ /* 0x000fe20008000000 */
[----:B------:R-:W-:Y:S02]  /*97a0*/  SEL R12, RZ, 0x1, P1 ;  /* 0x00000001ff0c7807 */ /* 0x000fe40000800000 */
[----:B------:R-:W-:Y:S01]  /*97b0*/  SEL R6, R6, RZ, P1 ;  /* 0x000000ff06067207 */ /* 0x000fe20000800000 */
[----:B------:R0:W-:Y:S01]  /*97c0*/  UTMALDG.3D [UR8], [UR4], desc[UR6] ;  /* 0x00000608040075b4 */ /* 0x0001e20008011000 */
[----:B------:R-:W-:Y:S01]  /*97d0*/  LOP3.LUT R5, R5, R12, RZ, 0x3c, !PT ;  /* 0x0000000c05057212 */ /* 0x000fe200078e3cff */
[----:B0-----:R-:W-:Y:S01]  /*97e0*/  UMOV UR8, UR15 ;  /* 0x0000000f00087c82 */ /* 0x001fe20008000000 */
[----:B------:R-:W-:Y:S02]  /*97f0*/  UMOV UR11, UR19 ;  /* 0x00000013000b7c82 */ /* 0x000fe40008000000 */
[----:B------:R0:W-:Y:S02]  /*9800*/  UTMALDG.3D [UR8], [UR24], desc[UR6] ;  /* 0x00000608180075b4 */ /* 0x0001e40008011000 */
[----:B0-----:R-:W-:Y:S05]  /*9810*/  @P3 BRA `(.L_x_295) ;  /* 0xfffffffc00483947 */ /* 0x001fea000383ffff */
.L_x_291:
[----:B------:R-:W-:Y:S05]  /*9820*/  BSYNC B1 ;  /* 0x0000000000017941 */ /* 0x000fea0003800000 */
.L_x_290:
[----:B------:R-:W-:Y:S01]  /*9830*/  LOP3.LUT P3, RZ, R11, 0xff, RZ, 0xc0, !PT ;  /* 0x000000ff0bff7812 */ /* 0x000fe2000786c0ff */
[----:B------:R-:W-:Y:S01]  /*9840*/  ULDC.64 UR4, c[0x0][0x650] ;  /* 0x0001940000047ab9 */ /* 0x000fe20000000a00 */
[----:B------:R-:W-:Y:S01]  /*9850*/  IADD3 R0, R13, R0, RZ ;  /* 0x000000000d007210 */ /* 0x000fe20007ffe0ff */
[----:B------:R-:W-:Y:S01]  /*9860*/  BSSY B1, `(.L_x_296) ;  /* 0x000006c000017945 */ /* 0x000fe20003800000 */
[----:B------:R-:W-:Y:S01]  /*9870*/  IADD3 R16, P4, R16, UR20, RZ ;  /* 0x0000001410107c10 */ /* 0x000fe2000ff9e0ff */
[----:B------:R-:W-:Y:S01]  /*9880*/  IMAD.MOV.U32 R7, RZ, RZ, -0x1 ;  /* 0xffffffffff077424 */ /* 0x000fe200078e00ff */
[----:B------:R-:W-:Y:S01]  /*9890*/  SHF.R.U32.HI R4, RZ, 0x2, R0 ;  /* 0x00000002ff047819 */ /* 0x000fe20000011600 */
[----:B------:R-:W-:Y:S01]  /*98a0*/  IMAD.MOV.U32 R8, RZ, RZ, -0x1 ;  /* 0xffffffffff087424 */ /* 0x000fe200078e00ff */
[----:B------:R-:W-:Y:S02]  /*98b0*/  ISETP.GT.U32.AND P1, PT, R0, 0x3, PT ;  /* 0x000000030000780c */ /* 0x000fe40003f24070 */
[----:B------:R-:W-:-:S02]  /*98c0*/  LOP3.LUT R4, R4, 0x1, RZ, 0xc0, !PT ;  /* 0x0000000104047812 */ /* 0x000fc400078ec0ff */
[----:B------:R-:W-:Y:S01]  /*98d0*/  ISETP.LT.U32.AND P1, PT, R13, 0x4, P1 ;  /* 0x000000040d00780c */ /* 0x000fe20000f21070 */
[----:B------:R-:W0:Y:S01]  /*98e0*/  @P3 S2R R6, SR_CgaCtaId ;  /* 0x0000000000063919 */ /* 0x000e220000008800 */
[----:B------:R-:W-:Y:S02]  /*98f0*/  @P3 MOV R5, 0x400 ;  /* 0x0000040000053802 */ /* 0x000fe40000000f00 */
[----:B------:R-:W-:Y:S02]  /*9900*/  IADD3.X R17, R17, UR13, RZ, P4, !PT ;  /* 0x0000000d11117c10 */ /* 0x000fe4000a7fe4ff */
[----:B------:R-:W-:Y:S02]  /*9910*/  ISETP.GE.U32.AND P4, PT, R16, UR4, PT ;  /* 0x0000000410007c0c */ /* 0x000fe4000bf86070 */
[----:B------:R-:W-:Y:S02]  /*9920*/  MOV R9, 0xffffffff ;  /* 0xffffffff00097802 */ /* 0x000fe40000000f00 */
[----:B------:R-:W-:-:S02]  /*9930*/  LOP3.LUT R0, R0, 0x3, RZ, 0xc0, !PT ;  /* 0x0000000300007812 */ /* 0x000fc400078ec0ff */
[----:B------:R-:W-:Y:S02]  /*9940*/  PRMT R11, RZ, 0x7610, R11 ;  /* 0x00007610ff0b7816 */ /* 0x000fe4000000000b */
[----:B0-----:R-:W-:-:S04]  /*9950*/  @P3 LEA R5, R6, R5, 0x18 ;  /* 0x0000000506053211 */ /* 0x001fc800078ec0ff */
[----:B------:R0:W-:Y:S01]  /*9960*/  @P3 SYNCS.ARRIVE.TRANS64.A1T0 RZ, [R5+URZ+0x58], RZ ;  /* 0x000058ff05ff39a7 */ /* 0x0001e2000810003f */
[----:B------:R-:W-:Y:S02]  /*9970*/  ISETP.NE.U32.AND P3, PT, R4, 0x1, PT ;  /* 0x000000010400780c */ /* 0x000fe40003f65070 */
[----:B------:R-:W-:Y:S02]  /*9980*/  SEL R4, RZ, 0x1, !P1 ;  /* 0x00000001ff047807 */ /* 0x000fe40004800000 */
[----:B------:R-:W-:Y:S02]  /*9990*/  ISETP.GE.U32.AND.EX P1, PT, R17, UR5, PT, P4 ;  /* 0x0000000511007c0c */ /* 0x000fe4000bf26140 */
[----:B------:R-:W-:-:S04]  /*99a0*/  ISETP.GT.U32.AND P3, PT, R13, 0x3, !P3 ;  /* 0x000000030d00780c */ /* 0x000fc80005f64070 */
[----:B0-----:R-:W-:-:S04]  /*99b0*/  SEL R5, RZ, 0x1, !P3 ;  /* 0x00000001ff057807 */ /* 0x001fc80005800000 */
[--C-:B------:R-:W-:Y:S02]  /*99c0*/  LOP3.LUT R3, R5, R3, R4.reuse, 0x96, !PT ;  /* 0x0000000305037212 */ /* 0x100fe400078e9604 */
[----:B------:R-:W-:Y:S01]  /*99d0*/  PRMT R4, RZ, 0x7610, R4 ;  /* 0x00007610ff047816 */ /* 0x000fe20000000004 */
[----:B------:R-:W-:Y:S06]  /*99e0*/  @P1 BRA `(.L_x_297) ;  /* 0x00000004004c1947 */ /* 0x000fec0003800000 */
[----:B------:R-:W-:Y:S01]  /*99f0*/  ULDC.64 UR4, c[0x0][0x628] ;  /* 0x00018a0000047ab9 */ /* 0x000fe20000000a00 */
[----:B------:R-:W0:Y:S01]  /*9a00*/  S2R R14, SR_CTAID.X ;  /* 0x00000000000e7919 */ /* 0x000e220000002500 */
[----:B------:R-:W-:Y:S01]  /*9a10*/  ISETP.NE.U32.AND P1, PT, RZ, UR4, PT ;  /* 0x00000004ff007c0c */ /* 0x000fe2000bf25070 */
[----:B------:R-:W-:Y:S01]  /*9a20*/  ULDC UR7, c[0x0][0x630] ;  /* 0x00018c0000077ab9 */ /* 0x000fe20000000800 */
[----:B------:R-:W-:Y:S01]  /*9a30*/  MOV R4, R16 ;  /* 0x0000001000047202 */ /* 0x000fe20000000f00 */
[----:B------:R-:W1:Y:S01]  /*9a40*/  S2R R12, SR_CTAID.Y ;  /* 0x00000000000c7919 */ /* 0x000e620000002600 */
[----:B------:R-:W-:Y:S01]  /*9a50*/  ISETP.NE.AND.EX P1, PT, RZ, UR5, PT, P1 ;  /* 0x00000005ff007c0c */ /* 0x000fe2000bf25310 */
[----:B------:R-:W-:-:S12]  /*9a60*/  IMAD.MOV.U32 R5, RZ, RZ, R17 ;  /* 0x000000ffff057224 */ /* 0x000fd800078e0011 */
[----:B------:R-:W-:Y:S05]  /*9a70*/  @!P1 BRA `(.L_x_298) ;  /* 0x0000000000289947 */ /* 0x000fea0003800000 */
[----:B------:R-:W-:Y:S02]  /*9a80*/  ULDC UR6, c[0x0][0x634] ;  /* 0x00018d0000067ab9 */ /* 0x000fe40000000800 */
[----:B------:R-:W-:-:S04]  /*9a90*/  IADD3 R9, P1, R16, UR6, RZ ;  /* 0x0000000610097c10 */ /* 0x000fc8000ff3e0ff */
[----:B------:R-:W-:-:S05]  /*9aa0*/  IADD3.X R15, RZ, R17, RZ, P1, !PT ;  /* 0x00000011ff0f7210 */ /* 0x000fca0000ffe4ff */
[----:B------:R-:W-:-:S04]  /*9ab0*/  IMAD.WIDE.U32 R6, R15, UR4, RZ ;  /* 0x000000040f067c25 */ /* 0x000fc8000f8e00ff */
[----:B------:R-:W-:-:S04]  /*9ac0*/  IMAD.WIDE.U32 R6, P1, R9, UR5, R6 ;  /* 0x0000000509067c25 */ /* 0x000fc8000f820006 */
[----:B------:R-:W-:Y:S01]  /*9ad0*/  IMAD.WIDE.U32 R8, R9, UR4, RZ ;  /* 0x0000000409087c25 */ /* 0x000fe2000f8e00ff */
[----:B------:R-:W-:-:S03]  /*9ae0*/  MOV R4, R7 ;  /* 0x0000000700047202 */ /* 0x000fc60000000f00 */
[----:B------:R-:W-:Y:S01]  /*9af0*/  IMAD.X R5, RZ, RZ, RZ, P1 ;  /* 0x000000ffff057224 */ /* 0x000fe200008e06ff */
[----:B------:R-:W-:-:S05]  /*9b00*/  IADD3 RZ, P1, R9, R6, RZ ;  /* 0x0000000609ff7210 */ /* 0x000fca0007f3e0ff */
[----:B------:R-:W-:-:S08]  /*9b10*/  IMAD.WIDE.U32.X R4, R15, UR5, R4, P1 ;  /* 0x000000050f047c25 */ /* 0x000fd000088e0404 */
.L_x_298:
[--C-:B------:R-:W-:Y:S01]  /*9b20*/  SHF.R.U64 R8, R4, UR7, R5.reuse ;  /* 0x0000000704087c19 */ /* 0x100fe20008001205 */
[----:B------:R-:W-:Y:S01]  /*9b30*/  ULDC.64 UR4, c[0x0][0x620] ;  /* 0x0001880000047ab9 */ /* 0x000fe20000000a00 */
[----:B------:R-:W-:Y:S01]  /*9b40*/  SHF.R.U32.HI R4, RZ, UR7, R5 ;  /* 0x00000007ff047c19 */ /* 0x000fe20008011605 */
[----:B------:R-:W2:Y:S01]  /*9b50*/  LDC R25, c[0x0][0x144] ;  /* 0x00005100ff197b82 */ /* 0x000ea20000000800 */
[----:B------:R-:W-:Y:S01]  /*9b60*/  IADD3 R7, P1, RZ, -R8, RZ ;  /* 0x80000008ff077210 */ /* 0x000fe20007f3e0ff */
[----:B------:R-:W-:Y:S01]  /*9b70*/  ULDC.64 UR8, c[0x0][0x640] ;  /* 0x0001900000087ab9 */ /* 0x000fe20000000a00 */
[----:B0-----:R-:W-:Y:S01]  /*9b80*/  I2FP.F32.U32 R9, R14 ;  /* 0x0000000e00097245 */ /* 0x001fe20000201000 */
[----:B------:R-:W-:Y:S02]  /*9b90*/  ULDC UR6, c[0x0][0x608] ;  /* 0x0001820000067ab9 */ /* 0x000fe40000000800 */
[----:B------:R-:W-:Y:S01]  /*9ba0*/  IMAD.X R4, RZ, RZ, ~R4, P1 ;  /* 0x000000ffff047224 */ /* 0x000fe200008e0e04 */
[----:B------:R-:W-:Y:S01]  /*9bb0*/  ISETP.NE.U32.AND P1, PT, RZ, UR8, PT ;  /* 0x00000008ff007c0c */ /* 0x000fe2000bf25070 */
[----:B------:R-:W0:Y:S02]  /*9bc0*/  LDC R21, c[0x0][0x148] ;  /* 0x00005200ff157b82 */ /* 0x000e240000000800 */
[----:B------:R-:W-:Y:S01]  /*9bd0*/  IMAD R6, R4, UR4, RZ ;  /* 0x0000000404067c24 */ /* 0x000fe2000f8e02ff */
[----:B------:R-:W-:Y:S01]  /*9be0*/  ISETP.NE.AND.EX P1, PT, RZ, UR9, PT, P1 ;  /* 0x00000009ff007c0c */ /* 0x000fe2000bf25310 */
[----:B------:R-:W-:Y:S01]  /*9bf0*/  IMAD.WIDE.U32 R4, R7, UR4, R16 ;  /* 0x0000000407047c25 */ /* 0x000fe2000f8e0010 */
[----:B------:R-:W-:-:S03]  /*9c00*/  ULDC UR4, c[0x0][0x150] ;  /* 0x0000540000047ab9 */ /* 0x000fc60000000800 */
[----:B------:R-:W-:Y:S02]  /*9c10*/  IMAD R7, R7, UR5, R6 ;  /* 0x0000000507077c24 */ /* 0x000fe4000f8e0206 */
[----:B------:R-:W-:Y:S01]  /*9c20*/  FMUL R6, R9, UR4 ;  /* 0x0000000409067c20 */ /* 0x000fe20008400000 */
[----:B------:R-:W-:Y:S01]  /*9c30*/  ULDC UR4, c[0x0][0x618] ;  /* 0x0001860000047ab9 */ /* 0x000fe20000000800 */
[----:B------:R-:W-:Y:S01]  /*9c40*/  ULDC UR5, c[0x0][0x154] ;  /* 0x0000550000057ab9 */ /* 0x000fe20000000800 */
[----:B------:R-:W-:-:S03]  /*9c50*/  IADD3 R5, R5, R7, RZ ;  /* 0x0000000705057210 */ /* 0x000fc60007ffe0ff */
[----:B------:R-:W3:Y:S01]  /*9c60*/  F2I.U32.TRUNC.NTZ R6, R6 ;  /* 0x0000000600067305 */ /* 0x000ee2000020f000 */
[----:B------:R-:W-:Y:S02]  /*9c70*/  SHF.R.U64 R9, R4, UR4, R5 ;  /* 0x0000000404097c19 */ /* 0x000fe40008001205 */
[----:B-1----:R-:W-:-:S05]  /*9c80*/  I2FP.F32.U32 R4, R12 ;  /* 0x0000000c00047245 */ /* 0x002fca0000201000 */
[----:B------:R-:W-:Y:S01]  /*9c90*/  FMUL R22, R4, UR5 ;  /* 0x0000000504167c20 */ /* 0x000fe20008400000 */
[----:B------:R-:W-:Y:S01]  /*9ca0*/  SHF.R.U32.HI R4, RZ, UR4, R5 ;  /* 0x00000004ff047c19 */ /* 0x000fe20008011605 */
[----:B------:R-:W-:-:S03]  /*9cb0*/  ULDC UR4, c[0x0][0x658] ;  /* 0x0001960000047ab9 */ /* 0x000fc60000000800 */
[--C-:B------:R-:W-:Y:S01]  /*9cc0*/  SHF.R.U32.HI R5, RZ, UR6, R4.reuse ;  /* 0x00000006ff057c19 */ /* 0x100fe20008011604 */
[----:B------:R-:W1:Y:S01]  /*9cd0*/  F2I.U32.TRUNC.NTZ R22, R22 ;  /* 0x0000001600167305 */ /* 0x000e62000020f000 */
[----:B------:R-:W-:Y:S01]  /*9ce0*/  SHF.R.U64 R20, R9, UR6, R4 ;  /* 0x0000000609147c19 */ /* 0x000fe20008001204 */
[----:B---3--:R-:W-:Y:S01]  /*9cf0*/  IMAD.MOV R6, RZ, RZ, -R6 ;  /* 0x000000ffff067224 */ /* 0x008fe200078e0a06 */
[--C-:B------:R-:W-:Y:S02]  /*9d00*/  SHF.R.U32.HI R23, RZ, UR4, R5.reuse ;  /* 0x00000004ff177c19 */ /* 0x100fe40008011605 */
[----:B------:R-:W-:Y:S01]  /*9d10*/  SHF.R.U64 R15, R20, UR4, R5 ;  /* 0x00000004140f7c19 */ /* 0x000fe20008001205 */
[----:B--2---:R-:W-:Y:S02]  /*9d20*/  IMAD R14, R25, R6, R14 ;  /* 0x00000006190e7224 */ /* 0x004fe400078e020e */
[----:B------:R-:W-:Y:S01]  /*9d30*/  IMAD.MOV.U32 R5, RZ, RZ, R23 ;  /* 0x000000ffff057224 */ /* 0x000fe200078e0017 */
[----:B------:R-:W-:Y:S01]  /*9d40*/  MOV R4, R15 ;  /* 0x0000000f00047202 */ /* 0x000fe20000000f00 */
[----:B------:R-:W-:Y:S06]  /*9d50*/  @!P1 BRA `(.L_x_299) ;  /* 0x0000000000289947 */ /* 0x000fec0003800000 */
[----:B------:R-:W-:Y:S02]  /*9d60*/  ULDC UR4, c[0x0][0x64c] ;  /* 0x0001930000047ab9 */ /* 0x000fe40000000800 */
[----:B------:R-:W-:-:S04]  /*9d70*/  IADD3 R5, P1, R15, UR4, RZ ;  /* 0x000000040f057c10 */ /* 0x000fc8000ff3e0ff */
[----:B------:R-:W-:-:S05]  /*9d80*/  IADD3.X R23, RZ, R23, RZ, P1, !PT ;  /* 0x00000017ff177210 */ /* 0x000fca0000ffe4ff */
[----:B------:R-:W-:-:S04]  /*9d90*/  IMAD.WIDE.U32 R6, R23, UR8, RZ ;  /* 0x0000000817067c25 */ /* 0x000fc8000f8e00ff */
[----:B------:R-:W-:-:S04]  /*9da0*/  IMAD.WIDE.U32 R6, P1, R5, UR9, R6 ;  /* 0x0000000905067c25 */ /* 0x000fc8000f820006 */
[----:B------:R-:W-:Y:S01]  /*9db0*/  IMAD.WIDE.U32 R4, R5, UR8, RZ ;  /* 0x0000000805047c25 */ /* 0x000fe2000f8e00ff */
[----:B------:R-:W-:-:S04]  /*9dc0*/  MOV R4, R7 ;  /* 0x0000000700047202 */ /* 0x000fc80000000f00 */
[----:B------:R-:W-:Y:S01]  /*9dd0*/  IADD3 RZ, P3, R5, R6, RZ ;  /* 0x0000000605ff7210 */ /* 0x000fe20007f7e0ff */
[----:B------:R-:W-:-:S04]  /*9de0*/  IMAD.X R5, RZ, RZ, RZ, P1 ;  /* 0x000000ffff057224 */ /* 0x000fc800008e06ff */
[----:B------:R-:W-:-:S08]  /*9df0*/  IMAD.WIDE.U32.X R4, R23, UR9, R4, P3 ;  /* 0x0000000917047c25 */ /* 0x000fd000098e0404 */
.L_x_299:
[----:B------:R-:W-:Y:S01]  /*9e00*/  ISETP.NE.AND P1, PT, R2, 0x1, PT ;  /* 0x000000010200780c */ /* 0x000fe20003f25270 */
[----:B------:R-:W-:Y:S01]  /*9e10*/  ULDC UR4, c[0x0][0x648] ;  /* 0x0001920000047ab9 */ /* 0x000fe20000000800 */
[----:B------:R-:W-:Y:S01]  /*9e20*/  LOP3.LUT R20, R20, UR17, RZ, 0xc0, !PT ;  /* 0x0000001114147c12 */ /* 0x000fe2000f8ec0ff */
[----:B-1----:R-:W-:Y:S01]  /*9e30*/  IMAD.MOV R22, RZ, RZ, -R22 ;  /* 0x000000ffff167224 */ /* 0x002fe200078e0a16 */
[----:B------:R-:W-:Y:S01]  /*9e40*/  SHF.R.U64 R5, R4, UR4, R5 ;  /* 0x0000000404057c19 */ /* 0x000fe20008001205 */
[----:B------:R-:W-:Y:S01]  /*9e50*/  ULDC UR4, c[0x0][0x638] ;  /* 0x00018e0000047ab9 */ /* 0x000fe20000000800 */
[----:B------:R-:W-:Y:S01]  /*9e60*/  LOP3.LUT R6, R9, UR16, RZ, 0xc0, !PT ;  /* 0x0000001009067c12 */ /* 0x000fe2000f8ec0ff */
[----:B------:R-:W-:Y:S01]  /*9e70*/  ULDC UR5, c[0x0][0x610] ;  /* 0x0001840000057ab9 */ /* 0x000fe20000000800 */
[C---:B------:R-:W-:Y:S01]  /*9e80*/  IADD3 R4, -R5.reuse, RZ, RZ ;  /* 0x000000ff05047210 */ /* 0x040fe20007ffe1ff */
[----:B------:R-:W-:-:S04]  /*9e90*/  IMAD R5, R5, UR18, R20 ;  /* 0x0000001205057c24 */ /* 0x000fc8000f8e0214 */
[----:B0-----:R-:W-:Y:S02]  /*9ea0*/  @P1 IMAD R14, R21, R22, R12 ;  /* 0x00000016150e1224 */ /* 0x001fe400078e020c */
[----:B------:R-:W-:Y:S01]  /*9eb0*/  IMAD R15, R4, UR4, R15 ;  /* 0x00000004040f7c24 */ /* 0x000fe2000f8e020f */
[----:B------:R-:W-:Y:S01]  /*9ec0*/  ULDC UR4, c[0x0][0x600] ;  /* 0x0001800000047ab9 */ /* 0x000fe20000000800 */
[----:B------:R-:W-:Y:S02]  /*9ed0*/  IMAD R14, R5, UR5, R14 ;  /* 0x00000005050e7c24 */ /* 0x000fe4000f8e020e */
[----:B------:R-:W-:Y:S02]  /*9ee0*/  IMAD R15, R15, UR4, R6 ;  /* 0x000000040f0f7c24 */ /* 0x000fe4000f8e0206 */
[----:B------:R-:W-:-:S03]  /*9ef0*/  IMAD.MOV.U32 R4, RZ, RZ, 0x1 ;  /* 0x00000001ff047424 */ /* 0x000fc600078e00ff */
[----:B------:R-:W-:Y:S02]  /*9f00*/  SEL R9, R15, R14, !P1 ;  /* 0x0000000e0f097207 */ /* 0x000fe40004800000 */
[----:B------:R-:W-:-:S07]  /*9f10*/  SEL R7, R14, R15, !P1 ;  /* 0x0000000f0e077207 */ /* 0x000fce0004800000 */
.L_x_297:
[----:B------:R-:W-:Y:S05]  /*9f20*/  BSYNC B1 ;  /* 0x0000000000017941 */ /* 0x000fea0003800000 */
.L_x_296:
[----:B------:R-:W-:-:S13]  /*9f30*/  LOP3.LUT P1, RZ, R4, 0xff, RZ, 0xc0, !PT ;  /* 0x000000ff04ff7812 */ /* 0x000fda000782c0ff */
[----:B------:R-:W-:Y:S05]  /*9f40*/  @P1 BRA `(.L_x_300) ;  /* 0xfffffff400481947 */ /* 0x000fea000383ffff */
[----:B------:R-:W-:Y:S05]  /*9f50*/  BSYNC B0 ;  /* 0x0000000000007941 */ /* 0x000fea0003800000 */
.L_x_288:
[----:B------:R-:W-:-:S03]  /*9f60*/  UMOV UR4, 0xffffffff ;  /* 0xffffffff00047882 */ /* 0x000fc60000000000 */
[----:B------:R-:W-:Y:S05]  /*9f70*/  BRA.DIV UR4, `(.L_x_301) ;  /* 0x0000000604187947 */ /* 0x000fea000b800000 */
[----:B------:R-:W-:-:S13]  /*9f80*/  ELECT P6, URZ, PT ;  /* 0x00000000003f782f */ /* 0x000fda00038c0000 */
.L_x_315:
[----:B------:R-:W-:Y:S04]  /*9f90*/  BSSY B0, `(.L_x_302) ;  /* 0x000002b000007945 */ /* 0x000fe80003800000 */
[----:B------:R-:W-:Y:S05]  /*9fa0*/  @!P6 BRA `(.L_x_303) ;  /* 0x0000000000a4e947 */ /* 0x000fea0003800000 */
[----:B------:R-:W-:-:S04]  /*9fb0*/  LOP3.LUT R19, R19, 0x2, RZ, 0xfc, !PT ;  /* 0x0000000213137812 */ /* 0x000fc800078efcff */
[----:B------:R-:W-:-:S13]  /*9fc0*/  ISETP.NE.AND P0, PT, R19, 0x3, PT ;  /* 0x000000031300780c */ /* 0x000fda0003f05270 */
[----:B------:R-:W-:Y:S05]  /*9fd0*/  @!P0 BRA `(.L_x_304) ;  /* 0x0000000000048947 */ /* 0x000fea0003800000 */
[----:B------:R-:W-:Y:S01]  /*9fe0*/  BPT.TRAP 0x1 ;  /* 0x000000040000795c */ /* 0x000fe20000300000 */
.L_x_304:
[----:B------:R-:W0:Y:S01]  /*9ff0*/  S2R R5, SR_CgaCtaId ;  /* 0x0000000000057919 */ /* 0x000e220000008800 */
[----:B------:R-:W-:Y:S02]  /*a000*/  MOV R2, 0x400 ;  /* 0x0000040000027802 */ /* 0x000fe40000000f00 */
[----:B------:R-:W-:Y:S02]  /*a010*/  SHF.L.U32 R4, R3, 0x1f, RZ ;  /* 0x0000001f03047819 */ /* 0x000fe400000006ff */
[----:B0-----:R-:W-:-:S04]  /*a020*/  LEA R5, R5, R2, 0x18 ;  /* 0x0000000205057211 */ /* 0x001fc800078ec0ff */
[----:B------:R-:W-:-:S05]  /*a030*/  IADD3 R5, R5, 0x20, RZ ;  /* 0x0000002005057810 */ /* 0x000fca0007ffe0ff */
[C---:B------:R-:W-:Y:S01]  /*a040*/  IMAD R7, R0.reuse, 0x8, R5 ;  /* 0x0000000800077824 */ /* 0x040fe200078e0205 */
[----:B------:R-:W-:-:S03]  /*a050*/  IADD3 R0, R0, 0x1, RZ ;  /* 0x0000000100007810 */ /* 0x000fc60007ffe0ff */
[----:B------:R-:W0:Y:S01]  /*a060*/  SYNCS.PHASECHK.TRANS64.TRYWAIT P0, [R7+URZ], R4 ;  /* 0x00000004070075a7 */ /* 0x000e22000800017f */
[----:B------:R-:W-:-:S04]  /*a070*/  ISETP.NE.AND P1, PT, R0, 0x4, PT ;  /* 0x000000040000780c */ /* 0x000fc80003f25270 */
[----:B------:R-:W-:Y:S02]  /*a080*/  SEL R2, RZ, 0x1, P1 ;  /* 0x00000001ff027807 */ /* 0x000fe40000800000 */
[----:B------:R-:W-:Y:S02]  /*a090*/  SEL R0, R0, RZ, P1 ;  /* 0x000000ff00007207 */ /* 0x000fe40000800000 */
[----:B------:R-:W-:-:S03]  /*a0a0*/  LOP3.LUT R9, R3, R2, RZ, 0x3c, !PT ;  /* 0x0000000203097212 */ /* 0x000fc600078e3cff */
[----:B------:R-:W-:Y:S01]  /*a0b0*/  IMAD R6, R0, 0x8, R5 ;  /* 0x0000000800067824 */ /* 0x000fe200078e0205 */
[----:B------:R-:W-:Y:S01]  /*a0c0*/  SHF.L.U32 R3, R9, 0x1f, RZ ;  /* 0x0000001f09037819 */ /* 0x000fe200000006ff */
[----:B0-----:R-:W-:Y:S06]  /*a0d0*/  @!P0 BRA `(.L_x_305) ;  /* 0x0000000000e08947 */ /* 0x001fec0003800000 */
.L_x_316:
[----:B------:R-:W1:Y:S01]  /*a0e0*/  SYNCS.PHASECHK.TRANS64.TRYWAIT P0, [R6+URZ], R3 ;  /* 0x00000003060075a7 */ /* 0x000e62000800017f */
[----:B------:R-:W-:-:S04]  /*a0f0*/  IADD3 R0, R0, 0x1, RZ ;  /* 0x0000000100007810 */ /* 0x000fc80007ffe0ff */
[----:B------:R-:W-:-:S04]  /*a100*/  ISETP.NE.AND P1, PT, R0, 0x4, PT ;  /* 0x000000040000780c */ /* 0x000fc80003f25270 */
[----:B------:R-:W-:Y:S02]  /*a110*/  SEL R2, RZ, 0x1, P1 ;  /* 0x00000001ff027807 */ /* 0x000fe40000800000 */
[----:B------:R-:W-:Y:S02]  /*a120*/  SEL R0, R0, RZ, P1 ;  /* 0x000000ff00007207 */ /* 0x000fe40000800000 */
[----:B------:R-:W-:-:S03]  /*a130*/  LOP3.LUT R9, R9, R2, RZ, 0x3c, !PT ;  /* 0x0000000209097212 */ /* 0x000fc600078e3cff */
[----:B0-----:R-:W-:Y:S01]  /*a140*/  IMAD R7, R0, 0x8, R5 ;  /* 0x0000000800077824 */ /* 0x001fe200078e0205 */
[----:B------:R-:W-:Y:S01]  /*a150*/  SHF.L.U32 R4, R9, 0x1f, RZ ;  /* 0x0000001f09047819 */ /* 0x000fe200000006ff */
[----:B-1----:R-:W-:Y:S06]  /*a160*/  @!P0 BRA `(.L_x_306) ;  /* 0x0000000000d08947 */ /* 0x002fec0003800000 */
.L_x_317:
[----:B------:R-:W1:Y:S01]  /*a170*/  SYNCS.PHASECHK.TRANS64.TRYWAIT P0, [R7+URZ], R4 ;  /* 0x00000004070075a7 */ /* 0x000e62000800017f */
[----:B------:R-:W-:-:S04]  /*a180*/  IADD3 R0, R0, 0x1, RZ ;  /* 0x0000000100007810 */ /* 0x000fc80007ffe0ff */
[----:B------:R-:W-:-:S04]  /*a190*/  ISETP.NE.AND P1, PT, R0, 0x4, PT ;  /* 0x000000040000780c */ /* 0x000fc80003f25270 */
[----:B------:R-:W-:Y:S02]  /*a1a0*/  SEL R2, RZ, 0x1, P1 ;  /* 0x00000001ff027807 */ /* 0x000fe40000800000 */
[----:B------:R-:W-:Y:S02]  /*a1b0*/  SEL R0, R0, RZ, P1 ;  /* 0x000000ff00007207 */ /* 0x000fe40000800000 */
[----:B------:R-:W-:Y:S01]  /*a1c0*/  LOP3.LUT R2, R9, R2, RZ, 0x3c, !PT ;  /* 0x0000000209027212 */ /* 0x000fe200078e3cff */
[----:B-1----:R-:W-:Y:S06]  /*a1d0*/  @!P0 BRA `(.L_x_307) ;  /* 0x0000000000c88947 */ /* 0x002fec0003800000 */
.L_x_318:
[----:B------:R-:W-:Y:S01]  /*a1e0*/  IMAD R5, R0, 0x8, R5 ;  /* 0x0000000800057824 */ /* 0x000fe200078e0205 */
[----:B------:R-:W-:-:S07]  /*a1f0*/  SHF.L.U32 R0, R2, 0x1f, RZ ;  /* 0x0000001f02007819 */ /* 0x000fce00000006ff */
.L_x_308:
[----:B--2---:R2:W3:Y:S02]  /*a200*/  SYNCS.PHASECHK.TRANS64.TRYWAIT P0, [R5+URZ], R0 ;  /* 0x00000000050075a7 */ /* 0x0044e4000800017f */
[----:B---3--:R-:W-:Y:S05]  /*a210*/  @!P0 NANOSLEEP.SYNCS 0x989680 ;  /* 0x009896800000895d */ /* 0x008fea0003900000 */
[----:B------:R-:W3:Y:S02]  /*a220*/  @!P0 SYNCS.PHASECHK.TRANS64 P0, [R5+URZ], R0 ;  /* 0x00000000050085a7 */ /* 0x000ee4000800007f */
[----:B---3--:R-:W-:Y:S05]  /*a230*/  @!P0 BRA `(.L_x_308) ;  /* 0xfffffffc00f08947 */ /* 0x008fea000383ffff */
.L_x_303:
[----:B------:R-:W-:Y:S05]  /*a240*/  BSYNC B0 ;  /* 0x0000000000007941 */ /* 0x000fea0003800000 */
.L_x_302:
[----:B------:R-:W-:Y:S05]  /*a250*/  EXIT ;  /* 0x000000000000794d */ /* 0x000fea0003800000 */
.L_x_17:
[----:B---3--:R3:W4:Y:S02]  /*a260*/  SYNCS.PHASECHK.TRANS64.TRYWAIT P1, [R3+URZ], R0 ;  /* 0x00000000030075a7 */ /* 0x008724000802017f */
[----:B----4-:R-:W-:Y:S05]  /*a270*/  @!P1 NANOSLEEP.SYNCS 0x989680 ;  /* 0x009896800000995d */ /* 0x010fea0003900000 */
[----:B------:R-:W4:Y:S02]  /*a280*/  @!P1 SYNCS.PHASECHK.TRANS64 P1, [R3+URZ], R0 ;  /* 0x00000000030095a7 */ /* 0x000f24000802007f */
[----:B----4-:R-:W-:Y:S05]  /*a290*/  @!P1 BRA `(.L_x_17) ;  /* 0xfffffffc00f09947 */ /* 0x010fea000383ffff */
[----:B------:R-:W-:Y:S05]  /*a2a0*/  BRA `(.L_x_16) ;  /* 0xffffff6c00d87947 */ /* 0x000fea000383ffff */
.L_x_22:
[----:B-1----:R-:W-:-:S04]  /*a2b0*/  MOV R4, UR8 ;  /* 0x0000000800047c02 */ /* 0x002fc80008000f00 */
[----:B------:R1:W2:Y:S03]  /*a2c0*/  SYNCS.PHASECHK.TRANS64.TRYWAIT P1, [R4+URZ], R3 ;  /* 0x00000003040075a7 */ /* 0x0002a6000802017f */
[----:B--2---:R-:W-:Y:S05]  /*a2d0*/  @!P1 NANOSLEEP.SYNCS 0x989680 ;  /* 0x009896800000995d */ /* 0x004fea0003900000 */
[----:B------:R-:W2:Y:S02]  /*a2e0*/  @!P1 SYNCS.PHASECHK.TRANS64 P1, [R4+URZ], R3 ;  /* 0x00000003040095a7 */ /* 0x000ea4000802007f */
[----:B--2---:R-:W-:Y:S05]  /*a2f0*/  @!P1 BRA `(.L_x_22) ;  /* 0xfffffffc00ec9947 */ /* 0x004fea000383ffff */
[----:B------:R-:W-:Y:S05]  /*a300*/  BRA `(.L_x_21) ;  /* 0xffffff7400087947 */ /* 0x000fea000383ffff */
.L_x_289:
[----:B------:R-:W-:Y:S01]  /*a310*/  BSSY B1, `(.L_x_309) ;  /* 0x0000006000017945 */ /* 0x000fe20003800000 */
[----:B------:R-:W-:-:S07]  /*a320*/  IMAD.MOV.U32 R15, RZ, RZ, -0x1 ;  /* 0xffffffffff0f7424 */ /* 0x000fce00078e00ff */
[----:B------:R-:W-:Y:S05]  /*a330*/  WARPSYNC.COLLECTIVE R15, `(.L_x_310) ;  /* 0x000000000f0c7348 */ /* 0x000fea0003c00000 */
[----:B------:R-:W-:Y:S02]  /*a340*/  ELECT P6, UR62, PT ;  /* 0x00000000003e782f */ /* 0x000fe400038c0000 */
[----:B------:R-:W-:Y:S01]  /*a350*/  MOV R14, UR62 ;  /* 0x0000003e000e7c02 */ /* 0x000fe20008000f00 */
[----:B------:R-:W-:Y:S10]  /*a360*/  ENDCOLLECTIVE ;  /* 0x000000000000791b */ /* 0x000ff40003800000 */
.L_x_310:
[----:B------:R-:W-:Y:S05]  /*a370*/  BSYNC B1 ;  /* 0x0000000000017941 */ /* 0x000fea0003800000 */
.L_x_309:
[----:B------:R-:W-:Y:S05]  /*a380*/  BRA `(.L_x_311) ;  /* 0xfffffff000447947 */ /* 0x000fea000383ffff */
.L_x_292:
[----:B0-----:R0:W1:Y:S02]  /*a390*/  SYNCS.PHASECHK.TRANS64.TRYWAIT P1, [R12+URZ+0x20], R7 ;  /* 0x000020070c0075a7 */ /* 0x001064000802017f */
[----:B-1----:R-:W-:Y:S05]  /*a3a0*/  @!P1 NANOSLEEP.SYNCS 0x989680 ;  /* 0x009896800000995d */ /* 0x002fea0003900000 */
[----:B------:R-:W1:Y:S02]  /*a3b0*/  @!P1 SYNCS.PHASECHK.TRANS64 P1, [R12+URZ+0x20], R7 ;  /* 0x000020070c0095a7 */ /* 0x000e64000802007f */
[----:B-1----:R-:W-:Y:S05]  /*a3c0*/  @!P1 BRA `(.L_x_292) ;  /* 0xfffffffc00f09947 */ /* 0x002fea000383ffff */
[----:B------:R-:W-:Y:S05]  /*a3d0*/  BRA `(.L_x_312) ;  /* 0xfffffff000787947 */ /* 0x000fea000383ffff */
.L_x_301:
[----:B------:R-:W-:Y:S01]  /*a3e0*/  BSSY B0, `(.L_x_313) ;  /* 0x0000006000007945 */ /* 0x000fe20003800000 */
[----:B------:R-:W-:-:S07]  /*a3f0*/  MOV R15, 0xffffffff ;  /* 0xffffffff000f7802 */ /* 0x000fce0000000f00 */
[----:B------:R-:W-:Y:S05]  /*a400*/  WARPSYNC.COLLECTIVE R15, `(.L_x_314) ;  /* 0x000000000f0c7348 */ /* 0x000fea0003c00000 */
[----:B------:R-:W-:Y:S02]  /*a410*/  ELECT P6, UR62, PT ;  /* 0x00000000003e782f */ /* 0x000fe400038c0000 */
[----:B------:R-:W-:Y:S01]  /*a420*/  MOV R14, UR62 ;  /* 0x0000003e000e7c02 */ /* 0x000fe20008000f00 */
[----:B------:R-:W-:Y:S10]  /*a430*/  ENDCOLLECTIVE ;  /* 0x000000000000791b */ /* 0x000ff40003800000 */
.L_x_314:
[----:B------:R-:W-:Y:S05]  /*a440*/  BSYNC B0 ;  /* 0x0000000000007941 */ /* 0x000fea0003800000 */
.L_x_313:
[----:B------:R-:W-:Y:S05]  /*a450*/  BRA `(.L_x_315) ;  /* 0xfffffff800cc7947 */ /* 0x000fea000383ffff */
.L_x_305:
[----:B0-----:R0:W1:Y:S02]  /*a460*/  SYNCS.PHASECHK.TRANS64.TRYWAIT P0, [R7+URZ], R4 ;  /* 0x00000004070075a7 */ /* 0x001064000800017f */
[----:B-1----:R-:W-:Y:S05]  /*a470*/  @!P0 NANOSLEEP.SYNCS 0x989680 ;  /* 0x009896800000895d */ /* 0x002fea0003900000 */
[----:B------:R-:W1:Y:S02]  /*a480*/  @!P0 SYNCS.PHASECHK.TRANS64 P0, [R7+URZ], R4 ;  /* 0x00000004070085a7 */ /* 0x000e64000800007f */
[----:B-1----:R-:W-:Y:S05]  /*a490*/  @!P0 BRA `(.L_x_305) ;  /* 0xfffffffc00f08947 */ /* 0x002fea000383ffff */
[----:B------:R-:W-:Y:S05]  /*a4a0*/  BRA `(.L_x_316) ;  /* 0xfffffffc000c7947 */ /* 0x000fea000383ffff */
.L_x_306:
[----:B0-----:R0:W1:Y:S02]  /*a4b0*/  SYNCS.PHASECHK.TRANS64.TRYWAIT P0, [R6+URZ], R3 ;  /* 0x00000003060075a7 */ /* 0x001064000800017f */
[----:B-1----:R-:W-:Y:S05]  /*a4c0*/  @!P0 NANOSLEEP.SYNCS 0x989680 ;  /* 0x009896800000895d */ /* 0x002fea0003900000 */
[----:B------:R-:W1:Y:S02]  /*a4d0*/  @!P0 SYNCS.PHASECHK.TRANS64 P0, [R6+URZ], R3 ;  /* 0x00000003060085a7 */ /* 0x000e64000800007f */
[----:B-1----:R-:W-:Y:S05]  /*a4e0*/  @!P0 BRA `(.L_x_306) ;  /* 0xfffffffc00f08947 */ /* 0x002fea000383ffff */
[----:B------:R-:W-:Y:S05]  /*a4f0*/  BRA `(.L_x_317) ;  /* 0xfffffffc001c7947 */ /* 0x000fea000383ffff */
.L_x_307:
[----:B-1----:R1:W2:Y:S02]  /*a500*/  SYNCS.PHASECHK.TRANS64.TRYWAIT P0, [R7+URZ], R4 ;  /* 0x00000004070075a7 */ /* 0x0022a4000800017f */
[----:B--2---:R-:W-:Y:S05]  /*a510*/  @!P0 NANOSLEEP.SYNCS 0x989680 ;  /* 0x009896800000895d */ /* 0x004fea0003900000 */
[----:B------:R-:W2:Y:S02]  /*a520*/  @!P0 SYNCS.PHASECHK.TRANS64 P0, [R7+URZ], R4 ;  /* 0x00000004070085a7 */ /* 0x000ea4000800007f */
[----:B--2---:R-:W-:Y:S05]  /*a530*/  @!P0 BRA `(.L_x_307) ;  /* 0xfffffffc00f08947 */ /* 0x004fea000383ffff */
[----:B------:R-:W-:Y:S05]  /*a540*/  BRA `(.L_x_318) ;  /* 0xfffffffc00247947 */ /* 0x000fea000383ffff */
.L_x_319:
[----:B------:R-:W-:-:S00]  /*a550*/  BRA `(.L_x_319) ;  /* 0xfffffffc00fc7947 */ /* 0x000fc0000383ffff */
[----:B------:R-:W-:-:S00]  /*a560*/  NOP ;  /* 0x0000000000007918 */ /* 0x000fc00000000000 */
        /* <DEDUP_REMOVED lines=9> */
.L_x_320:


//--------------------- .nv.global.init           --------------------------
	.section	.nv.global.init,"aw",@progbits
.nv.global.init:
	.type		$str$22,@object
	.size		$str$22,($str$23 - $str$22)
$str$22:
        /*0000*/ 	.byte	0x6b, 0x5f, 0x74, 0x69, 0x6c, 0x65, 0x5f, 0x63, 0x6f, 0x75, 0x6e, 0x74, 0x20, 0x3e, 0x3d, 0x20
        /*0010*/ 	.byte	0x31, 0x00
	.type		$str$23,@object
	.size		$str$23,(__unnamed_1 - $str$23)
$str$23:
        /*0012*/ 	.byte	0x2f, 0x74, 0x6d, 0x70, 0x2f, 0x63, 0x75, 0x74, 0x6c, 0x61, 0x73, 0x73, 0x5f, 0x73, 0x77, 0x65
        /*0022*/ 	.byte	0x65, 0x70, 0x5f, 0x73, 0x72, 0x63, 0x2f, 0x69, 0x6e, 0x63, 0x6c, 0x75, 0x64, 0x65, 0x2f, 0x63
        /*0032*/ 	.byte	0x75, 0x74, 0x6c, 0x61, 0x73, 0x73, 0x2f, 0x67, 0x65, 0x6d, 0x6d, 0x2f, 0x63, 0x6f, 0x6c, 0x6c
        /*0042*/ 	.byte	0x65, 0x63, 0x74, 0x69, 0x76, 0x65, 0x2f, 0x73, 0x6d, 0x39, 0x30, 0x5f, 0x6d, 0x6d, 0x61, 0x5f
        /*0052*/ 	.byte	0x74, 0x6d, 0x61, 0x5f, 0x67, 0x6d, 0x6d, 0x61, 0x5f, 0x73, 0x73, 0x5f, 0x77, 0x61, 0x72, 0x70
        /*0062*/ 	.byte	0x73, 0x70, 0x65, 0x63, 0x69, 0x61, 0x6c, 0x69, 0x7a, 0x65, 0x64, 0x2e, 0x68, 0x70, 0x70, 0x00
	.type		__unnamed_1,@object
	.size		__unnamed_1,(.L_0 - __unnamed_1)
__unnamed_1:
        /*0072*/ 	.byte	0x76, 0x6f, 0x69, 0x64, 0x20, 0x63, 0x75, 0x74, 0x6c, 0x61, 0x73, 0x73, 0x3a, 0x3a, 0x67, 0x65
        /* <DEDUP_REMOVED lines=175> */
        /*0b72*/ 	.byte	0x69, 0x74, 0x79, 0x5d, 0x00
.L_0:


//--------------------- .nv.shared._ZN7cutlass13device_kernelINS_4gemm6kernel13GemmUniversalIN4cute5tupleIJiiiiEEENS1_10collective13CollectiveMmaINS1_34MainloopSm90TmaGmmaWarpSpecializedILi4ENS5_IJNS4_1CILi1EEESB_SB_EEENS1_35KernelTmaWarpSpecializedCooperativeEEENS5_IJNSA_ILi256EEENSA_ILi128EEENSA_ILi32EEEEEEfNS5_IJlSB_lEEEfSJ_NS4_8TiledMMAINS4_8MMA_AtomIJNS4_4SM904GMMA30MMA_64x128x8_F32TF32TF32_SS_TNILNSN_7ScaleInE1ELSP_1EEEEEENS4_6LayoutINS5_IJNSA_ILi2EEESB_SB_EEENS5_IJSB_NSA_ILi0EEESV_EEEEENS5_IJNS4_10UnderscoreESY_SY_EEEEENS4_13SM90_TMA_LOADENS4_14ComposedLayoutINS4_7SwizzleILi3ELi4ELi3EEENS4_18smem_ptr_flag_bitsILi32EEENSS_INS5_IJNSA_ILi8EEESH_EEENS5_IJSH_SB_EEEEEEEvNS4_8identityES11_S1B_vS1C_EENS_8epilogue10collective6detail29Sm90TmaWarpSpecializedAdapterINS1F_15DefaultEpilogueIfSJ_SJ_NS1E_6thread17LinearCombinationIfLi1EffLNS1J_9ScaleType4KindE0ELNS_15FloatRoundStyleE2EfEENS1_15EpilogueDefaultEEEEEvvEEEEvNT_6ParamsE --------------------------
	.section	.nv.shared._ZN7cutlass13device_kernelINS_4gemm6kernel13GemmUniversalIN4cute5tupleIJiiiiEEENS1_10collective13CollectiveMmaINS1_34MainloopSm90TmaGmmaWarpSpecializedILi4ENS5_IJNS4_1CILi1EEESB_SB_EEENS1_35KernelTmaWarpSpecializedCooperativeEEENS5_IJNSA_ILi256EEENSA_ILi128EEENSA_ILi32EEEEEEfNS5_IJlSB_lEEEfSJ_NS4_8TiledMMAINS4_8MMA_AtomIJNS4_4SM904GMMA30MMA_64x128x8_F32TF32TF32_SS_TNILNSN_7ScaleInE1ELSP_1EEEEEENS4_6LayoutINS5_IJNSA_ILi2EEESB_SB_EEENS5_IJSB_NSA_ILi0EEESV_EEEEENS5_IJNS4_10UnderscoreESY_SY_EEEEENS4_13SM90_TMA_LOADENS4_14ComposedLayoutINS4_7SwizzleILi3ELi4ELi3EEENS4_18smem_ptr_flag_bitsILi32EEENSS_INS5_IJNSA_ILi8EEESH_EEENS5_IJSH_SB_EEEEEEEvNS4_8identityES11_S1B_vS1C_EENS_8epilogue10collective6detail29Sm90TmaWarpSpecializedAdapterINS1F_15DefaultEpilogueIfSJ_SJ_NS1E_6thread17LinearCombinationIfLi1EffLNS1J_9ScaleType4KindE0ELNS_15FloatRoundStyleE2EfEENS1_15EpilogueDefaultEEEEEvvEEEEvNT_6ParamsE,"aw",@nobits
	.sectionflags	@""
	.align	16
	.zero		1024


//--------------------- .nv.shared.reserved.0     --------------------------
	.section	.nv.shared.reserved.0,"aw",@nobits
	.weak		__nv_reservedSMEM_offset_0_alias
	.size		__nv_reservedSMEM_offset_0_alias, 0, 0
	.other		__nv_reservedSMEM_offset_0_alias,@"STO_CUDA_RESERVED_SHARED STV_DEFAULT"
__nv_reservedSMEM_offset_0_alias:
	.zero		0


//--------------------- .nv.global                --------------------------
	.section	.nv.global,"aw",@nobits
.nv.global:
	.type		_ZN40_INTERNAL_6a557c72_4_k_cu_10555052_210594cute1_E,@object
	.size		_ZN40_INTERNAL_6a557c72_4_k_cu_10555052_210594cute1_E,(_ZN40_INTERNAL_6a557c72_4_k_cu_10555052_210594cuda3std3__45__cpo6cbeginE - _ZN40_INTERNAL_6a557c72_4_k_cu_10555052_210594cute1_E)
_ZN40_INTERNAL_6a557c72_4_k_cu_10555052_210594cute1_E:
	.zero		1
	.type		_ZN40_INTERNAL_6a557c72_4_k_cu_10555052_210594cuda3std3__45__cpo6cbeginE,@object
	.size		_ZN40_INTERNAL_6a557c72_4_k_cu_10555052_210594cuda3std3__45__cpo6cbeginE,(_ZN40_INTERNAL_6a557c72_4_k_cu_10555052_210594cuda3std3__48in_placeE - _ZN40_INTERNAL_6a557c72_4_k_cu_10555052_210594cuda3std3__45__cpo6cbeginE)
_ZN40_INTERNAL_6a557c72_4_k_cu_10555052_210594cuda3std3__45__cpo6cbeginE:
	.zero		1
	.type		_ZN40_INTERNAL_6a557c72_4_k_cu_10555052_210594cuda3std3__48in_placeE,@object
	.size		_ZN40_INTERNAL_6a557c72_4_k_cu_10555052_210594cuda3std3__48in_placeE,(_ZN40_INTERNAL_6a557c72_4_k_cu_10555052_210594cuda3std6ranges3__45__cpo9iter_moveE - _ZN40_INTERNAL_6a557c72_4_k_cu_10555052_210594cuda3std3__48in_placeE)
_ZN40_INTERNAL_6a557c72_4_k_cu_10555052_210594cuda3std3__48in_placeE:
	.zero		1
	.type		_ZN40_INTERNAL_6a557c72_4_k_cu_10555052_210594cuda3std6ranges3__45__cpo9iter_moveE,@object
	.size		_ZN40_INTERNAL_6a557c72_4_k_cu_10555052_210594cuda3std6ranges3__45__cpo9iter_moveE,(_ZN40_INTERNAL_6a557c72_4_k_cu_10555052_210594cuda3std3__45__cpo5beginE - _ZN40_INTERNAL_6a557c72_4_k_cu_10555052_210594cuda3std6ranges3__45__cpo9iter_moveE)
_ZN40_INTERNAL_6a557c72_4_k_cu_10555052_210594cuda3std6ranges3__45__cpo9iter_moveE:
	.zero		1
	.type		_ZN40_INTERNAL_6a557c72_4_k_cu_10555052_210594cuda3std3__45__cpo5beginE,@object
	.size		_ZN40_INTERNAL_6a557c72_4_k_cu_10555052_210594cuda3std3__45__cpo5beginE,(_ZN40_INTERNAL_6a557c72_4_k_cu_10555052_210594cuda3std3__442_GLOBAL__N__6a557c72_4_k_cu_10555052_210596ignoreE - _ZN40_INTERNAL_6a557c72_4_k_cu_10555052_210594cuda3std3__45__cpo5beginE)
_ZN40_INTERNAL_6a557c72_4_k_cu_10555052_210594cuda3std3__45__cpo5beginE:
	.zero		1
	.type		_ZN40_INTERNAL_6a557c72_4_k_cu_10555052_210594cuda3std3__442_GLOBAL__N__6a557c72_4_k_cu_10555052_210596ignoreE,@object
	.size		_ZN40_INTERNAL_6a557c72_4_k_cu_10555052_210594cuda3std3__442_GLOBAL__N__6a557c72_4_k_cu_10555052_210596ignoreE,(_ZN40_INTERNAL_6a557c72_4_k_cu_10555052_210594cute7productE - _ZN40_INTERNAL_6a557c72_4_k_cu_10555052_210594cuda3std3__442_GLOBAL__N__6a557c72_4_k_cu_10555052_210596ignoreE)
_ZN40_INTERNAL_6a557c72_4_k_cu_10555052_210594cuda3std3__442_GLOBAL__N__6a557c72_4_k_cu_10555052_210596ignoreE:
	.zero		1
	.type		_ZN40_INTERNAL_6a557c72_4_k_cu_10555052_210594cute7productE,@object
	.size		_ZN40_INTERNAL_6a557c72_4_k_cu_10555052_210594cute7productE,(_ZN40_INTERNAL_6a557c72_4_k_cu_10555052_210594cuda3std3__45__cpo3endE - _ZN40_INTERNAL_6a557c72_4_k_cu_10555052_210594cute7productE)
_ZN40_INTERNAL_6a557c72_4_k_cu_10555052_210594cute7productE:
	.zero		1
	.type		_ZN40_INTERNAL_6a557c72_4_k_cu_10555052_210594cuda3std3__45__cpo3endE,@object
	.size		_ZN40_INTERNAL_6a557c72_4_k_cu_10555052_210594cuda3std3__45__cpo3endE,(_ZN40_INTERNAL_6a557c72_4_k_cu_10555052_210594cuda3std3__419piecewise_constructE - _ZN40_INTERNAL_6a557c72_4_k_cu_10555052_210594cuda3std3__45__cpo3endE)
_ZN40_INTERNAL_6a557c72_4_k_cu_10555052_210594cuda3std3__45__cpo3endE:
	.zero		1
	.type		_ZN40_INTERNAL_6a557c72_4_k_cu_10555052_210594cuda3std3__419piecewise_constructE,@object
	.size		_ZN40_INTERNAL_6a557c72_4_k_cu_10555052_210594cuda3std3__419piecewise_constructE,(_ZN40_INTERNAL_6a557c72_4_k_cu_10555052_210594cuda3std3__45__cpo4cendE - _ZN40_INTERNAL_6a557c72_4_k_cu_10555052_210594cuda3std3__419piecewise_constructE)
_ZN40_INTERNAL_6a557c72_4_k_cu_10555052_210594cuda3std3__419piecewise_constructE:
	.zero		1
	.type		_ZN40_INTERNAL_6a557c72_4_k_cu_10555052_210594cuda3std3__45__cpo4cendE,@object
	.size		_ZN40_INTERNAL_6a557c72_4_k_cu_10555052_210594cuda3std3__45__cpo4cendE,(_ZN40_INTERNAL_6a557c72_4_k_cu_10555052_210594cuda3std6ranges3__45__cpo4swapE - _ZN40_INTERNAL_6a557c72_4_k_cu_10555052_210594cuda3std3__45__cpo4cendE)
_ZN40_INTERNAL_6a557c72_4_k_cu_10555052_210594cuda3std3__45__cpo4cendE:
	.zero		1
	.type		_ZN40_INTERNAL_6a557c72_4_k_cu_10555052_210594cuda3std6ranges3__45__cpo4swapE,@object
	.size		_ZN40_INTERNAL_6a557c72_4_k_cu_10555052_210594cuda3std6ranges3__45__cpo4swapE,(.L_8 - _ZN40_INTERNAL_6a557c72_4_k_cu_10555052_210594cuda3std6ranges3__45__cpo4swapE)
_ZN40_INTERNAL_6a557c72_4_k_cu_10555052_210594cuda3std6ranges3__45__cpo4swapE:
	.zero		1
.L_8:


//--------------------- .nv.constant0._ZN7cutlass13device_kernelINS_4gemm6kernel13GemmUniversalIN4cute5tupleIJiiiiEEENS1_10collective13CollectiveMmaINS1_34MainloopSm90TmaGmmaWarpSpecializedILi4ENS5_IJNS4_1CILi1EEESB_SB_EEENS1_35KernelTmaWarpSpecializedCooperativeEEENS5_IJNSA_ILi256EEENSA_ILi128EEENSA_ILi32EEEEEEfNS5_IJlSB_lEEEfSJ_NS4_8TiledMMAINS4_8MMA_AtomIJNS4_4SM904GMMA30MMA_64x128x8_F32TF32TF32_SS_TNILNSN_7ScaleInE1ELSP_1EEEEEENS4_6LayoutINS5_IJNSA_ILi2EEESB_SB_EEENS5_IJSB_NSA_ILi0EEESV_EEEEENS5_IJNS4_10UnderscoreESY_SY_EEEEENS4_13SM90_TMA_LOADENS4_14ComposedLayoutINS4_7SwizzleILi3ELi4ELi3EEENS4_18smem_ptr_flag_bitsILi32EEENSS_INS5_IJNSA_ILi8EEESH_EEENS5_IJSH_SB_EEEEEEEvNS4_8identityES11_S1B_vS1C_EENS_8epilogue10collective6detail29Sm90TmaWarpSpecializedAdapterINS1F_15DefaultEpilogueIfSJ_SJ_NS1E_6thread17LinearCombinationIfLi1EffLNS1J_9ScaleType4KindE0ELNS_15FloatRoundStyleE2EfEENS1_15EpilogueDefaultEEEEEvvEEEEvNT_6ParamsE --------------------------
	.section	.nv.constant0._ZN7cutlass13device_kernelINS_4gemm6kernel13GemmUniversalIN4cute5tupleIJiiiiEEENS1_10collective13CollectiveMmaINS1_34MainloopSm90TmaGmmaWarpSpecializedILi4ENS5_IJNS4_1CILi1EEESB_SB_EEENS1_35KernelTmaWarpSpecializedCooperativeEEENS5_IJNSA_ILi256EEENSA_ILi128EEENSA_ILi32EEEEEEfNS5_IJlSB_lEEEfSJ_NS4_8TiledMMAINS4_8MMA_AtomIJNS4_4SM904GMMA30MMA_64x128x8_F32TF32TF32_SS_TNILNSN_7ScaleInE1ELSP_1EEEEEENS4_6LayoutINS5_IJNSA_ILi2EEESB_SB_EEENS5_IJSB_NSA_ILi0EEESV_EEEEENS5_IJNS4_10UnderscoreESY_SY_EEEEENS4_13SM90_TMA_LOADENS4_14ComposedLayoutINS4_7SwizzleILi3ELi4ELi3EEENS4_18smem_ptr_flag_bitsILi32EEENSS_INS5_IJNSA_ILi8EEESH_EEENS5_IJSH_SB_EEEEEEEvNS4_8identityES11_S1B_vS1C_EENS_8epilogue10collective6detail29Sm90TmaWarpSpecializedAdapterINS1F_15DefaultEpilogueIfSJ_SJ_NS1E_6thread17LinearCombinationIfLi1EffLNS1J_9ScaleType4KindE0ELNS_15FloatRoundStyleE2EfEENS1_15EpilogueDefaultEEEEEvvEEEEvNT_6ParamsE,"a",@progbits
	.sectionflags	@""
	.align	4
.nv.constant0._ZN7cutlass13device_kernelINS_4gemm6kernel13GemmUniversalIN4cute5tupleIJiiiiEEENS1_10collective13CollectiveMmaINS1_34MainloopSm90TmaGmmaWarpSpecializedILi4ENS5_IJNS4_1CILi1EEESB_SB_EEENS1_35KernelTmaWarpSpecializedCooperativeEEENS5_IJNSA_ILi256EEENSA_ILi128EEENSA_ILi32EEEEEEfNS5_IJlSB_lEEEfSJ_NS4_8TiledMMAINS4_8MMA_AtomIJNS4_4SM904GMMA30MMA_64x128x8_F32TF32TF32_SS_TNILNSN_7ScaleInE1ELSP_1EEEEEENS4_6LayoutINS5_IJNSA_ILi2EEESB_SB_EEENS5_IJSB_NSA_ILi0EEESV_EEEEENS5_IJNS4_10UnderscoreESY_SY_EEEEENS4_13SM90_TMA_LOADENS4_14ComposedLayoutINS4_7SwizzleILi3ELi4ELi3EEENS4_18smem_ptr_flag_bitsILi32EEENSS_INS5_IJNSA_ILi8EEESH_EEENS5_IJSH_SB_EEEEEEEvNS4_8identityES11_S1B_vS1C_EENS_8epilogue10collective6detail29Sm90TmaWarpSpecializedAdapterINS1F_15DefaultEpilogueIfSJ_SJ_NS1E_6thread17LinearCombinationIfLi1EffLNS1J_9ScaleType4KindE0ELNS_15FloatRoundStyleE2EfEENS1_15EpilogueDefaultEEEEEvvEEEEvNT_6ParamsE:
	.zero		1664


//--------------------- SYMBOLS --------------------------

	.type		.nv.reservedSmem.offset0,@object
	.size		.nv.reservedSmem.offset0,0x4
	.type		__assertfail,@function
